// auto-generated by cutlass_sweep.gemm — config: {"arch": "sm_100", "cluster_m": 1, "cluster_n": 8, "dtype": "fp32", "dtype_b": "fp32", "layout": "nt", "stages": 0, "tile_k": 64, "tile_m": 64, "tile_n": 64}
#include "cutlass/cutlass.h"
#include "cutlass/gemm/collective/collective_builder.hpp"
#include "cutlass/gemm/device/gemm_universal_adapter.h"
#include "cutlass/gemm/kernel/gemm_universal.hpp"
#include "cutlass/epilogue/collective/collective_builder.hpp"

using ElemA = float;
using ElemB = float;
using ElemCD = float;
using Acc  = float;
using TileShape    = cute::Shape<cute::_64, cute::_64, cute::_64>;
using ClusterShape = cute::Shape<cute::_1, cute::_8, cute::_1>;

using CollectiveEpilogue = typename cutlass::epilogue::collective::CollectiveBuilder<
    cutlass::arch::Sm100, cutlass::arch::OpClassTensorOp,
    TileShape, ClusterShape,
    cutlass::epilogue::collective::EpilogueTileAuto,
    Acc, Acc,
    ElemCD, cutlass::layout::RowMajor, 128 / cutlass::sizeof_bits<ElemCD>::value,
    ElemCD, cutlass::layout::RowMajor, 128 / cutlass::sizeof_bits<ElemCD>::value,
    cutlass::epilogue::collective::EpilogueScheduleAuto
  >::CollectiveOp;

using CollectiveMainloop = typename cutlass::gemm::collective::CollectiveBuilder<
    cutlass::arch::Sm100, cutlass::arch::OpClassTensorOp,
    ElemA, cutlass::layout::RowMajor, 128 / cutlass::sizeof_bits<ElemA>::value,
    ElemB, cutlass::layout::ColumnMajor, 128 / cutlass::sizeof_bits<ElemB>::value,
    Acc,
    TileShape, ClusterShape,
    cutlass::gemm::collective::StageCountAutoCarveout<static_cast<int>(sizeof(typename CollectiveEpilogue::SharedStorage))>,
    cutlass::gemm::collective::KernelScheduleAuto
  >::CollectiveOp;

using GemmKernel = cutlass::gemm::kernel::GemmUniversal<
    cute::Shape<int,int,int,int>,
    CollectiveMainloop,
    CollectiveEpilogue
>;
using Gemm = cutlass::gemm::device::GemmUniversalAdapter<GemmKernel>;

// Force the device kernel symbol into the cubin without needing a host main.
auto* _anchor = &cutlass::device_kernel<GemmKernel>;


// ===== COMPILED SASS (sm_100a) =====

	.target	sm_100a

	.elftype	@"ET_EXEC"


//--------------------- .note.nv.tkinfo           --------------------------
	.section	.note.nv.tkinfo,"",@"SHT_NOTE"
	.sectionflags	@"SHF_NOTE_NV_TKINFO"
	.tkinfo
        /*0018*/ 	.word	0x00000002
        /*0030*/ 	.string	""
        /*0030*/ 	.string	"ptxas"
        /*0030*/ 	.string	"Cuda compilation tools, release 13.0, V13.0.88"
        /*0030*/ 	.string	"Build cuda_13.0.r13.0/compiler.36424714_0"
        /*0030*/ 	.string	"-arch sm_100a -m 64 "



//--------------------- .note.nv.cuinfo           --------------------------
	.section	.note.nv.cuinfo,"",@"SHT_NOTE"
	.sectionflags	@"SHF_NOTE_NV_CUINFO"
        /*0018*/ 	.short	0x0002
        /*001a*/ 	.short	0x0064
        /*001c*/ 	.short	0x0082
	.zero		2


//--------------------- .nv.info                  --------------------------
	.section	.nv.info,"",@"SHT_CUDA_INFO"
	.align	4


	//----- nvinfo : EIATTR_REGCOUNT
	.align		4
        /*0000*/ 	.byte	0x04, 0x2f
        /*0002*/ 	.short	(.L_19 - .L_18)
	.align		4
.L_18:
        /*0004*/ 	.word	index@(_ZN7cutlass13device_kernelINS_4gemm6kernel13GemmUniversalIN4cute5tupleIJiiiiEEENS1_10collective13CollectiveMmaINS1_35MainloopSm100TmaUmmaWarpSpecializedILi6ELi2ELi4ENS5_IJNS4_1CILi1EEENSA_ILi8EEESB_EEEEENS5_IJNSA_ILi64EEESF_SF_EEEfNS5_IJlSB_lEEEfSH_NS4_8TiledMMAINS4_8MMA_AtomIJNS4_17SM100_MMA_TF32_SSINS_10tfloat32_tESL_fLi64ELi64ELNS4_4UMMA5MajorE0ELSN_0ELNSM_7ScaleInE0ELSO_0EEEEEENS4_6LayoutINS5_IJSB_SB_SB_EEENS5_IJNSA_ILi0EEEST_ST_EEEEENS5_IJNS4_10UnderscoreESW_SW_EEEEENS4_23SM90_TMA_LOAD_MULTICASTENS4_14ComposedLayoutINS4_7SwizzleILi3ELi4ELi3EEENS4_18smem_ptr_flag_bitsILi32EEENSR_INS5_IJSC_NSA_ILi32EEEEEENS5_IJS15_SB_EEEEEEEvNS4_8identityENS4_13SM90_TMA_LOADES19_vS1A_EENS_8epilogue10collective18CollectiveEpilogueINS1D_23Sm100TmaWarpSpecializedILi3ELi2ELi16ELb1ELb0EEEJSG_NS5_IJNSR_ISF_SB_EENSR_IS15_SB_EEEEEfSH_fSH_NS1D_6fusion15FusionCallbacksIS1H_NS1L_17LinearCombinationIffffLNS_15FloatRoundStyleE2EEESG_S1K_JEEENS4_5SM1004TMEM4LOAD26SM100_TMEM_LOAD_16dp128b8xES1B_S19_NS4_17SM75_U32x4_LDSM_NENS4_14SM90_TMA_STOREES19_NS4_17SM90_U32x4_STSM_NENS4_39AutoVectorizingCopyWithAssumedAlignmentILi128EEEEEEvvEEEEvNT_6ParamsE)
        /*0008*/ 	.word	0x0000004f


	//----- nvinfo : EIATTR_FRAME_SIZE
	.align		4
.L_19:
        /*000c*/ 	.byte	0x04, 0x11
        /*000e*/ 	.short	(.L_21 - .L_20)
	.align		4
.L_20:
        /*0010*/ 	.word	index@($__internal_2_$__cuda_sm10x_tcgen05_guardrail_trap_unallocated_columns_being_dealloced)
        /*0014*/ 	.word	0x00000000


	//----- nvinfo : EIATTR_FRAME_SIZE
	.align		4
.L_21:
        /*0018*/ 	.byte	0x04, 0x11
        /*001a*/ 	.short	(.L_23 - .L_22)
	.align		4
.L_22:
        /*001c*/ 	.word	index@($__internal_1_$__cuda_sm10x_tcgen05_guardrail_trap_phase_invalid_during_alloc)
        /*0020*/ 	.word	0x00000000


	//----- nvinfo : EIATTR_FRAME_SIZE
	.align		4
.L_23:
        /*0024*/ 	.byte	0x04, 0x11
        /*0026*/ 	.short	(.L_25 - .L_24)
	.align		4
.L_24:
        /*0028*/ 	.word	index@($__internal_0_$__cuda_sm10x_tcgen05_guardrail_trap_col_being_dealloced_not_returned_by_alloc)
        /*002c*/ 	.word	0x00000000


	//----- nvinfo : EIATTR_FRAME_SIZE
	.align		4
.L_25:
        /*0030*/ 	.byte	0x04, 0x11
        /*0032*/ 	.short	(.L_27 - .L_26)
	.align		4
.L_26:
        /*0034*/ 	.word	index@(_ZN7cutlass13device_kernelINS_4gemm6kernel13GemmUniversalIN4cute5tupleIJiiiiEEENS1_10collective13CollectiveMmaINS1_35MainloopSm100TmaUmmaWarpSpecializedILi6ELi2ELi4ENS5_IJNS4_1CILi1EEENSA_ILi8EEESB_EEEEENS5_IJNSA_ILi64EEESF_SF_EEEfNS5_IJlSB_lEEEfSH_NS4_8TiledMMAINS4_8MMA_AtomIJNS4_17SM100_MMA_TF32_SSINS_10tfloat32_tESL_fLi64ELi64ELNS4_4UMMA5MajorE0ELSN_0ELNSM_7ScaleInE0ELSO_0EEEEEENS4_6LayoutINS5_IJSB_SB_SB_EEENS5_IJNSA_ILi0EEEST_ST_EEEEENS5_IJNS4_10UnderscoreESW_SW_EEEEENS4_23SM90_TMA_LOAD_MULTICASTENS4_14ComposedLayoutINS4_7SwizzleILi3ELi4ELi3EEENS4_18smem_ptr_flag_bitsILi32EEENSR_INS5_IJSC_NSA_ILi32EEEEEENS5_IJS15_SB_EEEEEEEvNS4_8identityENS4_13SM90_TMA_LOADES19_vS1A_EENS_8epilogue10collective18CollectiveEpilogueINS1D_23Sm100TmaWarpSpecializedILi3ELi2ELi16ELb1ELb0EEEJSG_NS5_IJNSR_ISF_SB_EENSR_IS15_SB_EEEEEfSH_fSH_NS1D_6fusion15FusionCallbacksIS1H_NS1L_17LinearCombinationIffffLNS_15FloatRoundStyleE2EEESG_S1K_JEEENS4_5SM1004TMEM4LOAD26SM100_TMEM_LOAD_16dp128b8xES1B_S19_NS4_17SM75_U32x4_LDSM_NENS4_14SM90_TMA_STOREES19_NS4_17SM90_U32x4_STSM_NENS4_39AutoVectorizingCopyWithAssumedAlignmentILi128EEEEEEvvEEEEvNT_6ParamsE)
        /*0038*/ 	.word	0x00000000


	//----- nvinfo : EIATTR_MIN_STACK_SIZE
	.align		4
.L_27:
        /*003c*/ 	.byte	0x04, 0x12
        /*003e*/ 	.short	(.L_29 - .L_28)
	.align		4
.L_28:
        /*0040*/ 	.word	index@(_ZN7cutlass13device_kernelINS_4gemm6kernel13GemmUniversalIN4cute5tupleIJiiiiEEENS1_10collective13CollectiveMmaINS1_35MainloopSm100TmaUmmaWarpSpecializedILi6ELi2ELi4ENS5_IJNS4_1CILi1EEENSA_ILi8EEESB_EEEEENS5_IJNSA_ILi64EEESF_SF_EEEfNS5_IJlSB_lEEEfSH_NS4_8TiledMMAINS4_8MMA_AtomIJNS4_17SM100_MMA_TF32_SSINS_10tfloat32_tESL_fLi64ELi64ELNS4_4UMMA5MajorE0ELSN_0ELNSM_7ScaleInE0ELSO_0EEEEEENS4_6LayoutINS5_IJSB_SB_SB_EEENS5_IJNSA_ILi0EEEST_ST_EEEEENS5_IJNS4_10UnderscoreESW_SW_EEEEENS4_23SM90_TMA_LOAD_MULTICASTENS4_14ComposedLayoutINS4_7SwizzleILi3ELi4ELi3EEENS4_18smem_ptr_flag_bitsILi32EEENSR_INS5_IJSC_NSA_ILi32EEEEEENS5_IJS15_SB_EEEEEEEvNS4_8identityENS4_13SM90_TMA_LOADES19_vS1A_EENS_8epilogue10collective18CollectiveEpilogueINS1D_23Sm100TmaWarpSpecializedILi3ELi2ELi16ELb1ELb0EEEJSG_NS5_IJNSR_ISF_SB_EENSR_IS15_SB_EEEEEfSH_fSH_NS1D_6fusion15FusionCallbacksIS1H_NS1L_17LinearCombinationIffffLNS_15FloatRoundStyleE2EEESG_S1K_JEEENS4_5SM1004TMEM4LOAD26SM100_TMEM_LOAD_16dp128b8xES1B_S19_NS4_17SM75_U32x4_LDSM_NENS4_14SM90_TMA_STOREES19_NS4_17SM90_U32x4_STSM_NENS4_39AutoVectorizingCopyWithAssumedAlignmentILi128EEEEEEvvEEEEvNT_6ParamsE)
        /*0044*/ 	.word	0x00000000
.L_29:


//--------------------- .nv.compat                --------------------------
	.section	.nv.compat,"",@"SHT_CUDA_COMPAT_INFO"
	.align	4
        /*0000*/ 	.byte	0x02, 0x09, 0x01, 0x00, 0x02, 0x02, 0x02, 0x00, 0x02, 0x05, 0x05, 0x00, 0x03, 0x07, 0x01, 0x01
        /*0010*/ 	.byte	0x02, 0x03, 0x01, 0x00, 0x02, 0x06, 0x01, 0x00, 0x04, 0x0b, 0x08, 0x00, 0x09, 0x00, 0x00, 0x00
        /*0020*/ 	.byte	0x00, 0x00, 0x00, 0x00


//--------------------- .nv.info._ZN7cutlass13device_kernelINS_4gemm6kernel13GemmUniversalIN4cute5tupleIJiiiiEEENS1_10collective13CollectiveMmaINS1_35MainloopSm100TmaUmmaWarpSpecializedILi6ELi2ELi4ENS5_IJNS4_1CILi1EEENSA_ILi8EEESB_EEEEENS5_IJNSA_ILi64EEESF_SF_EEEfNS5_IJlSB_lEEEfSH_NS4_8TiledMMAINS4_8MMA_AtomIJNS4_17SM100_MMA_TF32_SSINS_10tfloat32_tESL_fLi64ELi64ELNS4_4UMMA5MajorE0ELSN_0ELNSM_7ScaleInE0ELSO_0EEEEEENS4_6LayoutINS5_IJSB_SB_SB_EEENS5_IJNSA_ILi0EEEST_ST_EEEEENS5_IJNS4_10UnderscoreESW_SW_EEEEENS4_23SM90_TMA_LOAD_MULTICASTENS4_14ComposedLayoutINS4_7SwizzleILi3ELi4ELi3EEENS4_18smem_ptr_flag_bitsILi32EEENSR_INS5_IJSC_NSA_ILi32EEEEEENS5_IJS15_SB_EEEEEEEvNS4_8identityENS4_13SM90_TMA_LOADES19_vS1A_EENS_8epilogue10collective18CollectiveEpilogueINS1D_23Sm100TmaWarpSpecializedILi3ELi2ELi16ELb1ELb0EEEJSG_NS5_IJNSR_ISF_SB_EENSR_IS15_SB_EEEEEfSH_fSH_NS1D_6fusion15FusionCallbacksIS1H_NS1L_17LinearCombinationIffffLNS_15FloatRoundStyleE2EEESG_S1K_JEEENS4_5SM1004TMEM4LOAD26SM100_TMEM_LOAD_16dp128b8xES1B_S19_NS4_17SM75_U32x4_LDSM_NENS4_14SM90_TMA_STOREES19_NS4_17SM90_U32x4_STSM_NENS4_39AutoVectorizingCopyWithAssumedAlignmentILi128EEEEEEvvEEEEvNT_6ParamsE --------------------------
	.section	.nv.info._ZN7cutlass13device_kernelINS_4gemm6kernel13GemmUniversalIN4cute5tupleIJiiiiEEENS1_10collective13CollectiveMmaINS1_35MainloopSm100TmaUmmaWarpSpecializedILi6ELi2ELi4ENS5_IJNS4_1CILi1EEENSA_ILi8EEESB_EEEEENS5_IJNSA_ILi64EEESF_SF_EEEfNS5_IJlSB_lEEEfSH_NS4_8TiledMMAINS4_8MMA_AtomIJNS4_17SM100_MMA_TF32_SSINS_10tfloat32_tESL_fLi64ELi64ELNS4_4UMMA5MajorE0ELSN_0ELNSM_7ScaleInE0ELSO_0EEEEEENS4_6LayoutINS5_IJSB_SB_SB_EEENS5_IJNSA_ILi0EEEST_ST_EEEEENS5_IJNS4_10UnderscoreESW_SW_EEEEENS4_23SM90_TMA_LOAD_MULTICASTENS4_14ComposedLayoutINS4_7SwizzleILi3ELi4ELi3EEENS4_18smem_ptr_flag_bitsILi32EEENSR_INS5_IJSC_NSA_ILi32EEEEEENS5_IJS15_SB_EEEEEEEvNS4_8identityENS4_13SM90_TMA_LOADES19_vS1A_EENS_8epilogue10collective18CollectiveEpilogueINS1D_23Sm100TmaWarpSpecializedILi3ELi2ELi16ELb1ELb0EEEJSG_NS5_IJNSR_ISF_SB_EENSR_IS15_SB_EEEEEfSH_fSH_NS1D_6fusion15FusionCallbacksIS1H_NS1L_17LinearCombinationIffffLNS_15FloatRoundStyleE2EEESG_S1K_JEEENS4_5SM1004TMEM4LOAD26SM100_TMEM_LOAD_16dp128b8xES1B_S19_NS4_17SM75_U32x4_LDSM_NENS4_14SM90_TMA_STOREES19_NS4_17SM90_U32x4_STSM_NENS4_39AutoVectorizingCopyWithAssumedAlignmentILi128EEEEEEvvEEEEvNT_6ParamsE,"",@"SHT_CUDA_INFO"
	.sectionflags	@""
	.align	4


	//----- nvinfo : EIATTR_CUDA_API_VERSION
	.align		4
        /*0000*/ 	.byte	0x04, 0x37
        /*0002*/ 	.short	(.L_31 - .L_30)
.L_30:
        /*0004*/ 	.word	0x00000082


	//----- nvinfo : EIATTR_KPARAM_INFO
	.align		4
.L_31:
        /*0008*/ 	.byte	0x04, 0x17
        /*000a*/ 	.short	(.L_33 - .L_32)
.L_32:
        /*000c*/ 	.word	0x00000000
        /*0010*/ 	.short	0x0000
        /*0012*/ 	.short	0x0000
        /*0014*/ 	.byte	0x00, 0xf0, 0x01, 0x20


	//----- nvinfo : EIATTR_AT_ENTRY_FRAGMENTS
	.align		4
.L_33:
        /*0018*/ 	.byte	0x04, 0x4f
        /*001a*/ 	.short	(.L_35 - .L_34)


	//   ....[0]....
.L_34:
        /*001c*/ 	.word	0x00000006


	//----- nvinfo : EIATTR_RESERVED_SMEM_USED
	.align		4
.L_35:
        /*0020*/ 	.byte	0x01, 0x41
	.zero		2


	//----- nvinfo : EIATTR_SPARSE_MMA_MASK
	.align		4
        /*0024*/ 	.byte	0x03, 0x50
        /*0026*/ 	.short	0x0000


	//----- nvinfo : EIATTR_TCGEN05_1CTA_USED
	.align		4
        /*0028*/ 	.byte	0x01, 0x51
	.zero		2


	//----- nvinfo : EIATTR_MAXREG_COUNT
	.align		4
        /*002c*/ 	.byte	0x03, 0x1b
        /*002e*/ 	.short	0x00ff


	//----- nvinfo : EIATTR_NUM_BARRIERS
	.align		4
        /*0030*/ 	.byte	0x02, 0x4c
        /*0032*/ 	.byte	0x07
	.zero		1


	//----- nvinfo : EIATTR_EXTERNS
	.align		4
        /*0034*/ 	.byte	0x04, 0x0f
        /*0036*/ 	.short	(.L_37 - .L_36)


	//   ....[0]....
	.align		4
.L_36:
        /*0038*/ 	.word	index@(__assertfail)


	//----- nvinfo : EIATTR_MERCURY_ISA_VERSION
	.align		4
.L_37:
        /*003c*/ 	.byte	0x03, 0x5f
        /*003e*/ 	.short	0x0101


	//----- nvinfo : EIATTR_INT_WARP_WIDE_INSTR_OFFSETS
	.align		4
        /*0040*/ 	.byte	0x04, 0x31
        /*0042*/ 	.short	(.L_39 - .L_38)


	//   ....[0]....
.L_38:
        /*0044*/ 	.word	0x000042f0


	//   ....[1]....
        /*0048*/ 	.word	0x00004320


	//   ....[2]....
        /*004c*/ 	.word	0x00004340


	//   ....[3]....
        /*0050*/ 	.word	0x00004f10


	//   ....[4]....
        /*0054*/ 	.word	0x00004f90


	//   ....[5]....
        /*0058*/ 	.word	0x00005090


	//   ....[6]....
        /*005c*/ 	.word	0x000051a0


	//----- nvinfo : EIATTR_COOP_GROUP_MASK_REGIDS
	.align		4
.L_39:
        /*0060*/ 	.byte	0x04, 0x29
        /*0062*/ 	.short	(.L_41 - .L_40)


	//   ....[0]....
.L_40:
        /*0064*/ 	.word	0xffffffff


	//   ....[1]....
        /*0068*/ 	.word	0xffffffff


	//   ....[2]....
        /*006c*/ 	.word	0xffffffff


	//   ....[3]....
        /*0070*/ 	.word	0xffffffff


	//   ....[4]....
        /*0074*/ 	.word	0xffffffff


	//   ....[5]....
        /*0078*/ 	.word	0xffffffff


	//   ....[6]....
        /*007c*/ 	.word	0xffffffff


	//   ....[7]....
        /*0080*/ 	.word	0xffffffff


	//   ....[8]....
        /*0084*/ 	.word	0xffffffff


	//   ....[9]....
        /*0088*/ 	.word	0xffffffff


	//   ....[10]....
        /*008c*/ 	.word	0xffffffff


	//   ....[11]....
        /*0090*/ 	.word	0xffffffff


	//   ....[12]....
        /*0094*/ 	.word	0xffffffff


	//   ....[13]....
        /*0098*/ 	.word	0xffffffff


	//----- nvinfo : EIATTR_COOP_GROUP_INSTR_OFFSETS
	.align		4
.L_41:
        /*009c*/ 	.byte	0x04, 0x28
        /*009e*/ 	.short	(.L_43 - .L_42)


	//   ....[0]....
.L_42:
        /*00a0*/ 	.word	0x00000080


	//   ....[1]....
        /*00a4*/ 	.word	0x000004f0


	//   ....[2]....
        /*00a8*/ 	.word	0x000006e0


	//   ....[3]....
        /*00ac*/ 	.word	0x00000860


	//   ....[4]....
        /*00b0*/ 	.word	0x00000960


	//   ....[5]....
        /*00b4*/ 	.word	0x00000ad0


	//   ....[6]....
        /*00b8*/ 	.word	0x00000c70


	//   ....[7]....
        /*00bc*/ 	.word	0x00000e20


	//   ....[8]....
        /*00c0*/ 	.word	0x00002340


	//   ....[9]....
        /*00c4*/ 	.word	0x00003320


	//   ....[10]....
        /*00c8*/ 	.word	0x00003530


	//   ....[11]....
        /*00cc*/ 	.word	0x00003560


	//   ....[12]....
        /*00d0*/ 	.word	0x000041d0


	//   ....[13]....
        /*00d4*/ 	.word	0x00004400


	//----- nvinfo : EIATTR_VRC_CTA_INIT_COUNT
	.align		4
.L_43:
        /*00d8*/ 	.byte	0x02, 0x4a
        /*00da*/ 	.byte	0x80
	.zero		1


	//----- nvinfo : EIATTR_SYSCALL_OFFSETS
	.align		4
        /*00dc*/ 	.byte	0x04, 0x46
        /*00de*/ 	.short	(.L_45 - .L_44)


	//   ....[0]....
.L_44:
        /*00e0*/ 	.word	0x00005eb0


	//   ....[1]....
        /*00e4*/ 	.word	0x00005fa0


	//   ....[2]....
        /*00e8*/ 	.word	0x000068c0


	//   ....[3]....
        /*00ec*/ 	.word	0x00007120


	//----- nvinfo : EIATTR_MBARRIER_INSTR_OFFSETS
	.align		4
.L_45:
        /*00f0*/ 	.byte	0x04, 0x39
        /*00f2*/ 	.short	(.L_47 - .L_46)


	//   ....[0]....
.L_46:
        /*00f4*/ 	.word	0x00000610
        /*00f8*/ 	.word	0x000000ff
        /*00fc*/ 	.word	0x00000000
        /*0100*/ 	.short	0x0100
        /*0102*/ 	.byte	0x04
	.zero		1


	//   ....[1]....
        /*0104*/ 	.word	0x00000620
        /*0108*/ 	.word	0x000000ff
        /*010c*/ 	.word	0x00000030
        /*0110*/ 	.short	0x0100
        /*0112*/ 	.byte	0x04
	.zero		1


	//   ....[2]....
        /*0114*/ 	.word	0x00000630
        /*0118*/ 	.word	0x000000ff
        /*011c*/ 	.word	0x00000008
        /*0120*/ 	.short	0x0100
        /*0122*/ 	.byte	0x04
	.zero		1


	//   ....[3]....
        /*0124*/ 	.word	0x00000640
        /*0128*/ 	.word	0x000000ff
        /*012c*/ 	.word	0x00000038
        /*0130*/ 	.short	0x0100
        /*0132*/ 	.byte	0x04
	.zero		1


	//   ....[4]....
        /*0134*/ 	.word	0x00000650
        /*0138*/ 	.word	0x000000ff
        /*013c*/ 	.word	0x00000010
        /*0140*/ 	.short	0x0100
        /*0142*/ 	.byte	0x04
	.zero		1


	//   ....[5]....
        /*0144*/ 	.word	0x00000660
        /*0148*/ 	.word	0x000000ff
        /*014c*/ 	.word	0x00000040
        /*0150*/ 	.short	0x0100
        /*0152*/ 	.byte	0x04
	.zero		1


	//   ....[6]....
        /*0154*/ 	.word	0x00000670
        /*0158*/ 	.word	0x000000ff
        /*015c*/ 	.word	0x00000018
        /*0160*/ 	.short	0x0100
        /*0162*/ 	.byte	0x04
	.zero		1


	//   ....[7]....
        /*0164*/ 	.word	0x00000680
        /*0168*/ 	.word	0x000000ff
        /*016c*/ 	.word	0x00000048
        /*0170*/ 	.short	0x0100
        /*0172*/ 	.byte	0x04
	.zero		1


	//   ....[8]....
        /*0174*/ 	.word	0x00000690
        /*0178*/ 	.word	0x000000ff
        /*017c*/ 	.word	0x00000020
        /*0180*/ 	.short	0x0100
        /*0182*/ 	.byte	0x04
	.zero		1


	//   ....[9]....
        /*0184*/ 	.word	0x000006a0
        /*0188*/ 	.word	0x000000ff
        /*018c*/ 	.word	0x00000050
        /*0190*/ 	.short	0x0100
        /*0192*/ 	.byte	0x04
	.zero		1


	//   ....[10]....
        /*0194*/ 	.word	0x000006b0
        /*0198*/ 	.word	0x000000ff
        /*019c*/ 	.word	0x00000028
        /*01a0*/ 	.short	0x0100
        /*01a2*/ 	.byte	0x04
	.zero		1


	//   ....[11]....
        /*01a4*/ 	.word	0x000006c0
        /*01a8*/ 	.word	0x000000ff
        /*01ac*/ 	.word	0x00000058
        /*01b0*/ 	.short	0x0100
        /*01b2*/ 	.byte	0x04
	.zero		1


	//   ....[12]....
        /*01b4*/ 	.word	0x000007f0
        /*01b8*/ 	.word	0x000000ff
        /*01bc*/ 	.word	0x00000060
        /*01c0*/ 	.short	0x0100
        /*01c2*/ 	.byte	0x04
	.zero		1


	//   ....[13]....
        /*01c4*/ 	.word	0x00000800
        /*01c8*/ 	.word	0x000000ff
        /*01cc*/ 	.word	0x00000078
        /*01d0*/ 	.short	0x0100
        /*01d2*/ 	.byte	0x04
	.zero		1


	//   ....[14]....
        /*01d4*/ 	.word	0x00000810
        /*01d8*/ 	.word	0x000000ff
        /*01dc*/ 	.word	0x00000068
        /*01e0*/ 	.short	0x0100
        /*01e2*/ 	.byte	0x04
	.zero		1


	//   ....[15]....
        /*01e4*/ 	.word	0x00000820
        /*01e8*/ 	.word	0x000000ff
        /*01ec*/ 	.word	0x00000080
        /*01f0*/ 	.short	0x0100
        /*01f2*/ 	.byte	0x04
	.zero		1


	//   ....[16]....
        /*01f4*/ 	.word	0x00000830
        /*01f8*/ 	.word	0x000000ff
        /*01fc*/ 	.word	0x00000070
        /*0200*/ 	.short	0x0100
        /*0202*/ 	.byte	0x04
	.zero		1


	//   ....[17]....
        /*0204*/ 	.word	0x00000840
        /*0208*/ 	.word	0x000000ff
        /*020c*/ 	.word	0x00000088
        /*0210*/ 	.short	0x0100
        /*0212*/ 	.byte	0x04
	.zero		1


	//   ....[18]....
        /*0214*/ 	.word	0x00000930
        /*0218*/ 	.word	0x000000ff
        /*021c*/ 	.word	0x00000090
        /*0220*/ 	.short	0x0100
        /*0222*/ 	.byte	0x06
	.zero		1


	//   ....[19]....
        /*0224*/ 	.word	0x00000940
        /*0228*/ 	.word	0x000000ff
        /*022c*/ 	.word	0x00000098
        /*0230*/ 	.short	0x0100
        /*0232*/ 	.byte	0x06
	.zero		1


	//   ....[20]....
        /*0234*/ 	.word	0x00000a80
        /*0238*/ 	.word	0x000000ff
        /*023c*/ 	.word	0x000000a0
        /*0240*/ 	.short	0x0100
        /*0242*/ 	.byte	0x06
	.zero		1


	//   ....[21]....
        /*0244*/ 	.word	0x00000a90
        /*0248*/ 	.word	0x000000ff
        /*024c*/ 	.word	0x000000b0
        /*0250*/ 	.short	0x0100
        /*0252*/ 	.byte	0x06
	.zero		1


	//   ....[22]....
        /*0254*/ 	.word	0x00000aa0
        /*0258*/ 	.word	0x000000ff
        /*025c*/ 	.word	0x000000a8
        /*0260*/ 	.short	0x0100
        /*0262*/ 	.byte	0x06
	.zero		1


	//   ....[23]....
        /*0264*/ 	.word	0x00000ab0
        /*0268*/ 	.word	0x000000ff
        /*026c*/ 	.word	0x000000b8
        /*0270*/ 	.short	0x0100
        /*0272*/ 	.byte	0x06
	.zero		1


	//   ....[24]....
        /*0274*/ 	.word	0x00000be0
        /*0278*/ 	.word	0x000000ff
        /*027c*/ 	.word	0x000000c0
        /*0280*/ 	.short	0x0100
        /*0282*/ 	.byte	0x04
	.zero		1


	//   ....[25]....
        /*0284*/ 	.word	0x00000bf0
        /*0288*/ 	.word	0x000000ff
        /*028c*/ 	.word	0x000000e0
        /*0290*/ 	.short	0x0100
        /*0292*/ 	.byte	0x04
	.zero		1


	//   ....[26]....
        /*0294*/ 	.word	0x00000c00
        /*0298*/ 	.word	0x000000ff
        /*029c*/ 	.word	0x000000c8
        /*02a0*/ 	.short	0x0100
        /*02a2*/ 	.byte	0x04
	.zero		1


	//   ....[27]....
        /*02a4*/ 	.word	0x00000c10
        /*02a8*/ 	.word	0x000000ff
        /*02ac*/ 	.word	0x000000e8
        /*02b0*/ 	.short	0x0100
        /*02b2*/ 	.byte	0x04
	.zero		1


	//   ....[28]....
        /*02b4*/ 	.word	0x00000c20
        /*02b8*/ 	.word	0x000000ff
        /*02bc*/ 	.word	0x000000d0
        /*02c0*/ 	.short	0x0100
        /*02c2*/ 	.byte	0x04
	.zero		1


	//   ....[29]....
        /*02c4*/ 	.word	0x00000c30
        /*02c8*/ 	.word	0x000000ff
        /*02cc*/ 	.word	0x000000f0
        /*02d0*/ 	.short	0x0100
        /*02d2*/ 	.byte	0x04
	.zero		1


	//   ....[30]....
        /*02d4*/ 	.word	0x00000c40
        /*02d8*/ 	.word	0x000000ff
        /*02dc*/ 	.word	0x000000d8
        /*02e0*/ 	.short	0x0100
        /*02e2*/ 	.byte	0x04
	.zero		1


	//   ....[31]....
        /*02e4*/ 	.word	0x00000c50
        /*02e8*/ 	.word	0x000000ff
        /*02ec*/ 	.word	0x000000f8
        /*02f0*/ 	.short	0x0100
        /*02f2*/ 	.byte	0x04
	.zero		1


	//   ....[32]....
        /*02f4*/ 	.word	0x00000d40
        /*02f8*/ 	.word	0x000000ff
        /*02fc*/ 	.word	0x00000100
        /*0300*/ 	.short	0x0100
        /*0302*/ 	.byte	0x04
	.zero		1


	//   ....[33]....
        /*0304*/ 	.word	0x00000d50
        /*0308*/ 	.word	0x000000ff
        /*030c*/ 	.word	0x00000110
        /*0310*/ 	.short	0x0100
        /*0312*/ 	.byte	0x04
	.zero		1


	//   ....[34]....
        /*0314*/ 	.word	0x00000d60
        /*0318*/ 	.word	0x000000ff
        /*031c*/ 	.word	0x00000108
        /*0320*/ 	.short	0x0100
        /*0322*/ 	.byte	0x04
	.zero		1


	//   ....[35]....
        /*0324*/ 	.word	0x00000d70
        /*0328*/ 	.word	0x000000ff
        /*032c*/ 	.word	0x00000118
        /*0330*/ 	.short	0x0100
        /*0332*/ 	.byte	0x04
	.zero		1


	//   ....[36]....
        /*0334*/ 	.word	0x00001a20
        /*0338*/ 	.word	0x00000000
        /*033c*/ 	.word	0x00000110
        /*0340*/ 	.short	0x010a
        /*0342*/ 	.byte	0xff
	.zero		1


	//   ....[37]....
        /*0344*/ 	.word	0x00001a50
        /*0348*/ 	.word	0x00000000
        /*034c*/ 	.word	0x00000100
        /*0350*/ 	.short	0x0101
        /*0352*/ 	.byte	0xff
	.zero		1


	//   ....[38]....
        /*0354*/ 	.word	0x00001b20
        /*0358*/ 	.word	0x000000ff
        /*035c*/ 	.word	0x00000030
        /*0360*/ 	.short	0x010a
        /*0362*/ 	.byte	0x04
	.zero		1


	//   ....[39]....
        /*0364*/ 	.word	0x00001ba0
        /*0368*/ 	.word	0x000000ff
        /*036c*/ 	.word	0x00000030
        /*0370*/ 	.short	0x010a
        /*0372*/ 	.byte	0x21
	.zero		1


	//   ....[40]....
        /*0374*/ 	.word	0x00001d40
        /*0378*/ 	.word	0x000000ff
        /*037c*/ 	.word	0x00000030
        /*0380*/ 	.short	0x010a
        /*0382*/ 	.byte	0x05
	.zero		1


	//   ....[41]....
        /*0384*/ 	.word	0x00001f30
        /*0388*/ 	.word	0x000000ff
        /*038c*/ 	.word	0x00000098
        /*0390*/ 	.short	0x0101
        /*0392*/ 	.byte	0x15
	.zero		1


	//   ....[42]....
        /*0394*/ 	.word	0x00001f50
        /*0398*/ 	.word	0x000000ff
        /*039c*/ 	.word	0x00000030
        /*03a0*/ 	.short	0x010a
        /*03a2*/ 	.byte	0x04
	.zero		1


	//   ....[43]....
        /*03a4*/ 	.word	0x00001fd0
        /*03a8*/ 	.word	0x000000ff
        /*03ac*/ 	.word	0x00000030
        /*03b0*/ 	.short	0x010a
        /*03b2*/ 	.byte	0x21
	.zero		1


	//   ....[44]....
        /*03b4*/ 	.word	0x00002160
        /*03b8*/ 	.word	0x000000ff
        /*03bc*/ 	.word	0x00000030
        /*03c0*/ 	.short	0x010a
        /*03c2*/ 	.byte	0x05
	.zero		1


	//   ....[45]....
        /*03c4*/ 	.word	0x00002370
        /*03c8*/ 	.word	0x00000003
        /*03cc*/ 	.word	0x000000a0
        /*03d0*/ 	.short	0x010a
        /*03d2*/ 	.byte	0xff
	.zero		1


	//   ....[46]....
        /*03d4*/ 	.word	0x000024c0
        /*03d8*/ 	.word	0x00000000
        /*03dc*/ 	.word	0x00000000
        /*03e0*/ 	.short	0x0101
        /*03e2*/ 	.byte	0xff
	.zero		1


	//   ....[47]....
        /*03e4*/ 	.word	0x00002a80
        /*03e8*/ 	.word	0x000000ff
        /*03ec*/ 	.word	0x00000000
        /*03f0*/ 	.short	0x010a
        /*03f2*/ 	.byte	0x04
	.zero		1


	//   ....[48]....
        /*03f4*/ 	.word	0x00002b10
        /*03f8*/ 	.word	0x000000ff
        /*03fc*/ 	.word	0x00000000
        /*0400*/ 	.short	0x010a
        /*0402*/ 	.byte	0x05
	.zero		1


	//   ....[49]....
        /*0404*/ 	.word	0x00002ba0
        /*0408*/ 	.word	0x000000ff
        /*040c*/ 	.word	0x00000000
        /*0410*/ 	.short	0x010a
        /*0412*/ 	.byte	0x05
	.zero		1


	//   ....[50]....
        /*0414*/ 	.word	0x00002c30
        /*0418*/ 	.word	0x000000ff
        /*041c*/ 	.word	0x00000000
        /*0420*/ 	.short	0x010a
        /*0422*/ 	.byte	0x05
	.zero		1


	//   ....[51]....
        /*0424*/ 	.word	0x00002cc0
        /*0428*/ 	.word	0x000000ff
        /*042c*/ 	.word	0x00000000
        /*0430*/ 	.short	0x010a
        /*0432*/ 	.byte	0x05
	.zero		1


	//   ....[52]....
        /*0434*/ 	.word	0x00002d60
        /*0438*/ 	.word	0x00000000
        /*043c*/ 	.word	0x00000000
        /*0440*/ 	.short	0x010a
        /*0442*/ 	.byte	0xff
	.zero		1


	//   ....[53]....
        /*0444*/ 	.word	0x00002e80
        /*0448*/ 	.word	0x00000002
        /*044c*/ 	.word	0x00000100
        /*0450*/ 	.short	0x010a
        /*0452*/ 	.byte	0xff
	.zero		1


	//   ....[54]....
        /*0454*/ 	.word	0x00002ef0
        /*0458*/ 	.word	0x00000002
        /*045c*/ 	.word	0x00000000
        /*0460*/ 	.short	0x0101
        /*0462*/ 	.byte	0xff
	.zero		1


	//   ....[55]....
        /*0464*/ 	.word	0x00002f10
        /*0468*/ 	.word	0x000000ff
        /*046c*/ 	.word	0x000000b0
        /*0470*/ 	.short	0x010a
        /*0472*/ 	.byte	0x04
	.zero		1


	//   ....[56]....
        /*0474*/ 	.word	0x00003030
        /*0478*/ 	.word	0x00000002
        /*047c*/ 	.word	0x000000a0
        /*0480*/ 	.short	0x010a
        /*0482*/ 	.byte	0xff
	.zero		1


	//   ....[57]....
        /*0484*/ 	.word	0x00003130
        /*0488*/ 	.word	0x00000002
        /*048c*/ 	.word	0x00000000
        /*0490*/ 	.short	0x0101
        /*0492*/ 	.byte	0xff
	.zero		1


	//   ....[58]....
        /*0494*/ 	.word	0x000031c0
        /*0498*/ 	.word	0x000000ff
        /*049c*/ 	.word	0x000000b0
        /*04a0*/ 	.short	0x0106
        /*04a2*/ 	.byte	0x04
	.zero		1


	//   ....[59]....
        /*04a4*/ 	.word	0x000031e0
        /*04a8*/ 	.word	0x000000ff
        /*04ac*/ 	.word	0x000000b0
        /*04b0*/ 	.short	0x010a
        /*04b2*/ 	.byte	0x04
	.zero		1


	//   ....[60]....
        /*04b4*/ 	.word	0x00003270
        /*04b8*/ 	.word	0x000000ff
        /*04bc*/ 	.word	0x000000b0
        /*04c0*/ 	.short	0x0106
        /*04c2*/ 	.byte	0x07
	.zero		1


	//   ....[61]....
        /*04c4*/ 	.word	0x000032b0
        /*04c8*/ 	.word	0x00000000
        /*04cc*/ 	.word	0x000000b0
        /*04d0*/ 	.short	0x010a
        /*04d2*/ 	.byte	0xff
	.zero		1


	//   ....[62]....
        /*04d4*/ 	.word	0x00003880
        /*04d8*/ 	.word	0x00000000
        /*04dc*/ 	.word	0x000000a0
        /*04e0*/ 	.short	0x010a
        /*04e2*/ 	.byte	0xff
	.zero		1


	//   ....[63]....
        /*04e4*/ 	.word	0x00003980
        /*04e8*/ 	.word	0x00000003
        /*04ec*/ 	.word	0x00000000
        /*04f0*/ 	.short	0x0101
        /*04f2*/ 	.byte	0xff
	.zero		1


	//   ....[64]....
        /*04f4*/ 	.word	0x00003990
        /*04f8*/ 	.word	0x000000ff
        /*04fc*/ 	.word	0x00000000
        /*0500*/ 	.short	0x010a
        /*0502*/ 	.byte	0x04
	.zero		1


	//   ....[65]....
        /*0504*/ 	.word	0x00003a10
        /*0508*/ 	.word	0x000000ff
        /*050c*/ 	.word	0x000000e0
        /*0510*/ 	.short	0x010a
        /*0512*/ 	.byte	0x2e
	.zero		1


	//   ....[66]....
        /*0514*/ 	.word	0x00003af0
        /*0518*/ 	.word	0x000000ff
        /*051c*/ 	.word	0x00000000
        /*0520*/ 	.short	0x010a
        /*0522*/ 	.byte	0x07
	.zero		1


	//   ....[67]....
        /*0524*/ 	.word	0x00003c30
        /*0528*/ 	.word	0x000000ff
        /*052c*/ 	.word	0x00000000
        /*0530*/ 	.short	0x010a
        /*0532*/ 	.byte	0x04
	.zero		1


	//   ....[68]....
        /*0534*/ 	.word	0x00004000
        /*0538*/ 	.word	0x000000ff
        /*053c*/ 	.word	0x00000000
        /*0540*/ 	.short	0x010a
        /*0542*/ 	.byte	0x04
	.zero		1


	//   ....[69]....
        /*0544*/ 	.word	0x00004090
        /*0548*/ 	.word	0x000000ff
        /*054c*/ 	.word	0x00000000
        /*0550*/ 	.short	0x010a
        /*0552*/ 	.byte	0x05
	.zero		1


	//   ....[70]....
        /*0554*/ 	.word	0x00004120
        /*0558*/ 	.word	0x000000ff
        /*055c*/ 	.word	0x00000000
        /*0560*/ 	.short	0x010a
        /*0562*/ 	.byte	0x05
	.zero		1


	//   ....[71]....
        /*0564*/ 	.word	0x000041b0
        /*0568*/ 	.word	0x000000ff
        /*056c*/ 	.word	0x00000000
        /*0570*/ 	.short	0x010a
        /*0572*/ 	.byte	0x04
	.zero		1


	//   ....[72]....
        /*0574*/ 	.word	0x00004640
        /*0578*/ 	.word	0x0000000c
        /*057c*/ 	.word	0x000000a0
        /*0580*/ 	.short	0x010a
        /*0582*/ 	.byte	0xff
	.zero		1


	//   ....[73]....
        /*0584*/ 	.word	0x000047b0
        /*0588*/ 	.word	0x00000000
        /*058c*/ 	.word	0x00000000
        /*0590*/ 	.short	0x0101
        /*0592*/ 	.byte	0xff
	.zero		1


	//   ....[74]....
        /*0594*/ 	.word	0x00004c30
        /*0598*/ 	.word	0x000000ff
        /*059c*/ 	.word	0x00000098
        /*05a0*/ 	.short	0x010a
        /*05a2*/ 	.byte	0x18
	.zero		1


	//   ....[75]....
        /*05a4*/ 	.word	0x00004df0
        /*05a8*/ 	.word	0x000000ff
        /*05ac*/ 	.word	0x00000078
        /*05b0*/ 	.short	0x010a
        /*05b2*/ 	.byte	0x04
	.zero		1


	//   ....[76]....
        /*05b4*/ 	.word	0x00004fc0
        /*05b8*/ 	.word	0x000000ff
        /*05bc*/ 	.word	0x00000060
        /*05c0*/ 	.short	0x010b
        /*05c2*/ 	.byte	0x04
	.zero		1


	//   ....[77]....
        /*05c4*/ 	.word	0x00004fd0
        /*05c8*/ 	.word	0x000000ff
        /*05cc*/ 	.word	0x00000000
        /*05d0*/ 	.short	0x0101
        /*05d2*/ 	.byte	0x14
	.zero		1


	//   ....[78]....
        /*05d4*/ 	.word	0x00004fe0
        /*05d8*/ 	.word	0x000000ff
        /*05dc*/ 	.word	0x00000078
        /*05e0*/ 	.short	0x010a
        /*05e2*/ 	.byte	0x05
	.zero		1


	//   ....[79]....
        /*05e4*/ 	.word	0x000051d0
        /*05e8*/ 	.word	0x000000ff
        /*05ec*/ 	.word	0x00000060
        /*05f0*/ 	.short	0x010b
        /*05f2*/ 	.byte	0x05
	.zero		1


	//   ....[80]....
        /*05f4*/ 	.word	0x000051e0
        /*05f8*/ 	.word	0x000000ff
        /*05fc*/ 	.word	0x00000000
        /*0600*/ 	.short	0x0101
        /*0602*/ 	.byte	0x04
	.zero		1


	//   ....[81]....
        /*0604*/ 	.word	0x00005280
        /*0608*/ 	.word	0x000000ff
        /*060c*/ 	.word	0x00000000
        /*0610*/ 	.short	0x010a
        /*0612*/ 	.byte	0x04
	.zero		1


	//   ....[82]....
        /*0614*/ 	.word	0x00005310
        /*0618*/ 	.word	0x000000ff
        /*061c*/ 	.word	0x00000000
        /*0620*/ 	.short	0x010a
        /*0622*/ 	.byte	0x05
	.zero		1


	//   ....[83]....
        /*0624*/ 	.word	0x000053b0
        /*0628*/ 	.word	0x00000000
        /*062c*/ 	.word	0x00000000
        /*0630*/ 	.short	0x010a
        /*0632*/ 	.byte	0xff
	.zero		1


	//   ....[84]....
        /*0634*/ 	.word	0x00005720
        /*0638*/ 	.word	0x00000000
        /*063c*/ 	.word	0x000000a0
        /*0640*/ 	.short	0x010a
        /*0642*/ 	.byte	0xff
	.zero		1


	//   ....[85]....
        /*0644*/ 	.word	0x000057f0
        /*0648*/ 	.word	0x00000000
        /*064c*/ 	.word	0x00000000
        /*0650*/ 	.short	0x0101
        /*0652*/ 	.byte	0xff
	.zero		1


	//   ....[86]....
        /*0654*/ 	.word	0x00006440
        /*0658*/ 	.word	0x00000002
        /*065c*/ 	.word	0x00000060
        /*0660*/ 	.short	0x010a
        /*0662*/ 	.byte	0xff
	.zero		1


	//   ....[87]....
        /*0664*/ 	.word	0x00006480
        /*0668*/ 	.word	0x00000048
        /*066c*/ 	.word	0x000000c0
        /*0670*/ 	.short	0x010a
        /*0672*/ 	.byte	0xff
	.zero		1


	//   ....[88]....
        /*0674*/ 	.word	0x00006570
        /*0678*/ 	.word	0x00000002
        /*067c*/ 	.word	0x00000060
        /*0680*/ 	.short	0x010a
        /*0682*/ 	.byte	0xff
	.zero		1


	//   ....[89]....
        /*0684*/ 	.word	0x000067a0
        /*0688*/ 	.word	0x00000048
        /*068c*/ 	.word	0x000000c0
        /*0690*/ 	.short	0x010a
        /*0692*/ 	.byte	0xff
	.zero		1


	//   ....[90]....
        /*0694*/ 	.word	0x00006e40
        /*0698*/ 	.word	0x00000000
        /*069c*/ 	.word	0x00000000
        /*06a0*/ 	.short	0x0101
        /*06a2*/ 	.byte	0xff
	.zero		1


	//   ....[91]....
        /*06a4*/ 	.word	0x00006e50
        /*06a8*/ 	.word	0x00000002
        /*06ac*/ 	.word	0x00000060
        /*06b0*/ 	.short	0x010a
        /*06b2*/ 	.byte	0xff
	.zero		1


	//   ....[92]....
        /*06b4*/ 	.word	0x00006f20
        /*06b8*/ 	.word	0x00000002
        /*06bc*/ 	.word	0x00000060
        /*06c0*/ 	.short	0x010a
        /*06c2*/ 	.byte	0xff
	.zero		1


	//   ....[93]....
        /*06c4*/ 	.word	0x00007210
        /*06c8*/ 	.word	0x000000ff
        /*06cc*/ 	.word	0x00000000
        /*06d0*/ 	.short	0x0101
        /*06d2*/ 	.byte	0x04
	.zero		1


	//   ....[94]....
        /*06d4*/ 	.word	0x00007730
        /*06d8*/ 	.word	0x00000000
        /*06dc*/ 	.word	0x00000000
        /*06e0*/ 	.short	0x0101
        /*06e2*/ 	.byte	0xff
	.zero		1


	//   ....[95]....
        /*06e4*/ 	.word	0x000079e0
        /*06e8*/ 	.word	0x000000ff
        /*06ec*/ 	.word	0x00000000
        /*06f0*/ 	.short	0x0101
        /*06f2*/ 	.byte	0x04
	.zero		1


	//   ....[96]....
        /*06f4*/ 	.word	0x00007a00
        /*06f8*/ 	.word	0x00000000
        /*06fc*/ 	.word	0x00000110
        /*0700*/ 	.short	0x010a
        /*0702*/ 	.byte	0xff
	.zero		1


	//   ....[97]....
        /*0704*/ 	.word	0x00007a60
        /*0708*/ 	.word	0x00000000
        /*070c*/ 	.word	0x00000030
        /*0710*/ 	.short	0x010a
        /*0712*/ 	.byte	0xff
	.zero		1


	//   ....[98]....
        /*0714*/ 	.word	0x00007ac0
        /*0718*/ 	.word	0x00000000
        /*071c*/ 	.word	0x00000030
        /*0720*/ 	.short	0x010a
        /*0722*/ 	.byte	0xff
	.zero		1


	//   ....[99]....
        /*0724*/ 	.word	0x00007b10
        /*0728*/ 	.word	0x00000003
        /*072c*/ 	.word	0x000000a0
        /*0730*/ 	.short	0x010a
        /*0732*/ 	.byte	0xff
	.zero		1


	//   ....[100]....
        /*0734*/ 	.word	0x00007b70
        /*0738*/ 	.word	0x00000000
        /*073c*/ 	.word	0x00000000
        /*0740*/ 	.short	0x010a
        /*0742*/ 	.byte	0xff
	.zero		1


	//   ....[101]....
        /*0744*/ 	.word	0x00007bd0
        /*0748*/ 	.word	0x00000000
        /*074c*/ 	.word	0x00000000
        /*0750*/ 	.short	0x010a
        /*0752*/ 	.byte	0xff
	.zero		1


	//   ....[102]....
        /*0754*/ 	.word	0x00007c30
        /*0758*/ 	.word	0x00000000
        /*075c*/ 	.word	0x00000000
        /*0760*/ 	.short	0x010a
        /*0762*/ 	.byte	0xff
	.zero		1


	//   ....[103]....
        /*0764*/ 	.word	0x00007c90
        /*0768*/ 	.word	0x00000000
        /*076c*/ 	.word	0x00000000
        /*0770*/ 	.short	0x010a
        /*0772*/ 	.byte	0xff
	.zero		1


	//   ....[104]....
        /*0774*/ 	.word	0x00007cf0
        /*0778*/ 	.word	0x00000000
        /*077c*/ 	.word	0x00000000
        /*0780*/ 	.short	0x010a
        /*0782*/ 	.byte	0xff
	.zero		1


	//   ....[105]....
        /*0784*/ 	.word	0x00007d40
        /*0788*/ 	.word	0x00000002
        /*078c*/ 	.word	0x00000100
        /*0790*/ 	.short	0x010a
        /*0792*/ 	.byte	0xff
	.zero		1


	//   ....[106]....
        /*0794*/ 	.word	0x00007da0
        /*0798*/ 	.word	0x00000002
        /*079c*/ 	.word	0x000000b0
        /*07a0*/ 	.short	0x010a
        /*07a2*/ 	.byte	0xff
	.zero		1


	//   ....[107]....
        /*07a4*/ 	.word	0x00007df0
        /*07a8*/ 	.word	0x00000002
        /*07ac*/ 	.word	0x000000a0
        /*07b0*/ 	.short	0x010a
        /*07b2*/ 	.byte	0xff
	.zero		1


	//   ....[108]....
        /*07b4*/ 	.word	0x00007e50
        /*07b8*/ 	.word	0x00000000
        /*07bc*/ 	.word	0x000000b0
        /*07c0*/ 	.short	0x010a
        /*07c2*/ 	.byte	0xff
	.zero		1


	//   ....[109]....
        /*07c4*/ 	.word	0x00007ea0
        /*07c8*/ 	.word	0x00000000
        /*07cc*/ 	.word	0x000000a0
        /*07d0*/ 	.short	0x010a
        /*07d2*/ 	.byte	0xff
	.zero		1


	//   ....[110]....
        /*07d4*/ 	.word	0x00007f00
        /*07d8*/ 	.word	0x00000002
        /*07dc*/ 	.word	0x000000e0
        /*07e0*/ 	.short	0x010a
        /*07e2*/ 	.byte	0xff
	.zero		1


	//   ....[111]....
        /*07e4*/ 	.word	0x00007f60
        /*07e8*/ 	.word	0x00000000
        /*07ec*/ 	.word	0x00000000
        /*07f0*/ 	.short	0x010a
        /*07f2*/ 	.byte	0xff
	.zero		1


	//   ....[112]....
        /*07f4*/ 	.word	0x00007fc0
        /*07f8*/ 	.word	0x00000000
        /*07fc*/ 	.word	0x00000000
        /*0800*/ 	.short	0x010a
        /*0802*/ 	.byte	0xff
	.zero		1


	//   ....[113]....
        /*0804*/ 	.word	0x00008020
        /*0808*/ 	.word	0x00000000
        /*080c*/ 	.word	0x00000000
        /*0810*/ 	.short	0x010a
        /*0812*/ 	.byte	0xff
	.zero		1


	//   ....[114]....
        /*0814*/ 	.word	0x00008080
        /*0818*/ 	.word	0x00000000
        /*081c*/ 	.word	0x00000000
        /*0820*/ 	.short	0x010a
        /*0822*/ 	.byte	0xff
	.zero		1


	//   ....[115]....
        /*0824*/ 	.word	0x000080e0
        /*0828*/ 	.word	0x00000000
        /*082c*/ 	.word	0x00000000
        /*0830*/ 	.short	0x010a
        /*0832*/ 	.byte	0xff
	.zero		1


	//   ....[116]....
        /*0834*/ 	.word	0x00008130
        /*0838*/ 	.word	0x0000000c
        /*083c*/ 	.word	0x000000a0
        /*0840*/ 	.short	0x010a
        /*0842*/ 	.byte	0xff
	.zero		1


	//   ....[117]....
        /*0844*/ 	.word	0x00008190
        /*0848*/ 	.word	0x00000000
        /*084c*/ 	.word	0x00000098
        /*0850*/ 	.short	0x010a
        /*0852*/ 	.byte	0xff
	.zero		1


	//   ....[118]....
        /*0854*/ 	.word	0x000081f0
        /*0858*/ 	.word	0x00000000
        /*085c*/ 	.word	0x00000078
        /*0860*/ 	.short	0x010a
        /*0862*/ 	.byte	0xff
	.zero		1


	//   ....[119]....
        /*0864*/ 	.word	0x00008250
        /*0868*/ 	.word	0x00000006
        /*086c*/ 	.word	0x00000078
        /*0870*/ 	.short	0x010a
        /*0872*/ 	.byte	0xff
	.zero		1


	//   ....[120]....
        /*0874*/ 	.word	0x000082b0
        /*0878*/ 	.word	0x00000000
        /*087c*/ 	.word	0x00000000
        /*0880*/ 	.short	0x010a
        /*0882*/ 	.byte	0xff
	.zero		1


	//   ....[121]....
        /*0884*/ 	.word	0x00008310
        /*0888*/ 	.word	0x00000000
        /*088c*/ 	.word	0x00000000
        /*0890*/ 	.short	0x010a
        /*0892*/ 	.byte	0xff
	.zero		1


	//   ....[122]....
        /*0894*/ 	.word	0x00008360
        /*0898*/ 	.word	0x00000000
        /*089c*/ 	.word	0x000000a0
        /*08a0*/ 	.short	0x010a
        /*08a2*/ 	.byte	0xff
	.zero		1


	//   ....[123]....
        /*08a4*/ 	.word	0x000083b0
        /*08a8*/ 	.word	0x00000002
        /*08ac*/ 	.word	0x00000060
        /*08b0*/ 	.short	0x010a
        /*08b2*/ 	.byte	0xff
	.zero		1


	//   ....[124]....
        /*08b4*/ 	.word	0x00008400
        /*08b8*/ 	.word	0x00000048
        /*08bc*/ 	.word	0x000000c0
        /*08c0*/ 	.short	0x010a
        /*08c2*/ 	.byte	0xff
	.zero		1


	//   ....[125]....
        /*08c4*/ 	.word	0x00008450
        /*08c8*/ 	.word	0x00000002
        /*08cc*/ 	.word	0x00000060
        /*08d0*/ 	.short	0x010a
        /*08d2*/ 	.byte	0xff
	.zero		1


	//----- nvinfo : EIATTR_NUM_MBARRIERS
	.align		4
.L_47:
        /*08d4*/ 	.byte	0x03, 0x38
        /*08d6*/ 	.short	0x0024


	//----- nvinfo : EIATTR_EXIT_INSTR_OFFSETS
	.align		4
        /*08d8*/ 	.byte	0x04, 0x1c
        /*08da*/ 	.short	(.L_49 - .L_48)


	//   ....[0]....
.L_48:
        /*08dc*/ 	.word	0x00002d90


	//   ....[1]....
        /*08e0*/ 	.word	0x00003280


	//   ....[2]....
        /*08e4*/ 	.word	0x000032e0


	//   ....[3]....
        /*08e8*/ 	.word	0x00004410


	//   ....[4]....
        /*08ec*/ 	.word	0x000053e0


	//   ....[5]....
        /*08f0*/ 	.word	0x00005420


	//   ....[6]....
        /*08f4*/ 	.word	0x000078d0


	//   ....[7]....
        /*08f8*/ 	.word	0x00007950


	//   ....[8]....
        /*08fc*/ 	.word	0x00007980


	//   ....[9]....
        /*0900*/ 	.word	0x000079f0


	//----- nvinfo : EIATTR_MAX_THREADS
	.align		4
.L_49:
        /*0904*/ 	.byte	0x04, 0x05
        /*0906*/ 	.short	(.L_51 - .L_50)
.L_50:
        /*0908*/ 	.word	0x00000100
        /*090c*/ 	.word	0x00000001
        /*0910*/ 	.word	0x00000001


	//----- nvinfo : EIATTR_CRS_STACK_SIZE
	.align		4
.L_51:
        /*0914*/ 	.byte	0x04, 0x1e
        /*0916*/ 	.short	(.L_53 - .L_52)
.L_52:
        /*0918*/ 	.word	0x00000000


	//----- nvinfo : EIATTR_CBANK_PARAM_SIZE
	.align		4
.L_53:
        /*091c*/ 	.byte	0x03, 0x19
        /*091e*/ 	.short	0x0800


	//----- nvinfo : EIATTR_PARAM_CBANK
	.align		4
        /*0920*/ 	.byte	0x04, 0x0a
        /*0922*/ 	.short	(.L_55 - .L_54)
	.align		4
.L_54:
        /*0924*/ 	.word	index@(.nv.constant0._ZN7cutlass13device_kernelINS_4gemm6kernel13GemmUniversalIN4cute5tupleIJiiiiEEENS1_10collective13CollectiveMmaINS1_35MainloopSm100TmaUmmaWarpSpecializedILi6ELi2ELi4ENS5_IJNS4_1CILi1EEENSA_ILi8EEESB_EEEEENS5_IJNSA_ILi64EEESF_SF_EEEfNS5_IJlSB_lEEEfSH_NS4_8TiledMMAINS4_8MMA_AtomIJNS4_17SM100_MMA_TF32_SSINS_10tfloat32_tESL_fLi64ELi64ELNS4_4UMMA5MajorE0ELSN_0ELNSM_7ScaleInE0ELSO_0EEEEEENS4_6LayoutINS5_IJSB_SB_SB_EEENS5_IJNSA_ILi0EEEST_ST_EEEEENS5_IJNS4_10UnderscoreESW_SW_EEEEENS4_23SM90_TMA_LOAD_MULTICASTENS4_14ComposedLayoutINS4_7SwizzleILi3ELi4ELi3EEENS4_18smem_ptr_flag_bitsILi32EEENSR_INS5_IJSC_NSA_ILi32EEEEEENS5_IJS15_SB_EEEEEEEvNS4_8identityENS4_13SM90_TMA_LOADES19_vS1A_EENS_8epilogue10collective18CollectiveEpilogueINS1D_23Sm100TmaWarpSpecializedILi3ELi2ELi16ELb1ELb0EEEJSG_NS5_IJNSR_ISF_SB_EENSR_IS15_SB_EEEEEfSH_fSH_NS1D_6fusion15FusionCallbacksIS1H_NS1L_17LinearCombinationIffffLNS_15FloatRoundStyleE2EEESG_S1K_JEEENS4_5SM1004TMEM4LOAD26SM100_TMEM_LOAD_16dp128b8xES1B_S19_NS4_17SM75_U32x4_LDSM_NENS4_14SM90_TMA_STOREES19_NS4_17SM90_U32x4_STSM_NENS4_39AutoVectorizingCopyWithAssumedAlignmentILi128EEEEEEvvEEEEvNT_6ParamsE)
        /*0928*/ 	.short	0x0380
        /*092a*/ 	.short	0x0800


	//----- nvinfo : EIATTR_SW_WAR
	.align		4
.L_55:
        /*092c*/ 	.byte	0x04, 0x36
        /*092e*/ 	.short	(.L_57 - .L_56)
.L_56:
        /*0930*/ 	.word	0x00000008
.L_57:


//--------------------- .nv.callgraph             --------------------------
	.section	.nv.callgraph,"",@"SHT_CUDA_CALLGRAPH"
	.align	4
	.sectionentsize	8
	.align		4
        /*0000*/ 	.word	0x00000000
	.align		4
        /*0004*/ 	.word	0xffffffff
	.align		4
        /*0008*/ 	.word	index@(_ZN7cutlass13device_kernelINS_4gemm6kernel13GemmUniversalIN4cute5tupleIJiiiiEEENS1_10collective13CollectiveMmaINS1_35MainloopSm100TmaUmmaWarpSpecializedILi6ELi2ELi4ENS5_IJNS4_1CILi1EEENSA_ILi8EEESB_EEEEENS5_IJNSA_ILi64EEESF_SF_EEEfNS5_IJlSB_lEEEfSH_NS4_8TiledMMAINS4_8MMA_AtomIJNS4_17SM100_MMA_TF32_SSINS_10tfloat32_tESL_fLi64ELi64ELNS4_4UMMA5MajorE0ELSN_0ELNSM_7ScaleInE0ELSO_0EEEEEENS4_6LayoutINS5_IJSB_SB_SB_EEENS5_IJNSA_ILi0EEEST_ST_EEEEENS5_IJNS4_10UnderscoreESW_SW_EEEEENS4_23SM90_TMA_LOAD_MULTICASTENS4_14ComposedLayoutINS4_7SwizzleILi3ELi4ELi3EEENS4_18smem_ptr_flag_bitsILi32EEENSR_INS5_IJSC_NSA_ILi32EEEEEENS5_IJS15_SB_EEEEEEEvNS4_8identityENS4_13SM90_TMA_LOADES19_vS1A_EENS_8epilogue10collective18CollectiveEpilogueINS1D_23Sm100TmaWarpSpecializedILi3ELi2ELi16ELb1ELb0EEEJSG_NS5_IJNSR_ISF_SB_EENSR_IS15_SB_EEEEEfSH_fSH_NS1D_6fusion15FusionCallbacksIS1H_NS1L_17LinearCombinationIffffLNS_15FloatRoundStyleE2EEESG_S1K_JEEENS4_5SM1004TMEM4LOAD26SM100_TMEM_LOAD_16dp128b8xES1B_S19_NS4_17SM75_U32x4_LDSM_NENS4_14SM90_TMA_STOREES19_NS4_17SM90_U32x4_STSM_NENS4_39AutoVectorizingCopyWithAssumedAlignmentILi128EEEEEEvvEEEEvNT_6ParamsE)
	.align		4
        /*000c*/ 	.word	index@(__assertfail)
	.align		4
        /*0010*/ 	.word	0x00000000
	.align		4
        /*0014*/ 	.word	0xfffffffe
	.align		4
        /*0018*/ 	.word	0x00000000
	.align		4
        /*001c*/ 	.word	0xfffffffd
	.align		4
        /*0020*/ 	.word	0x00000000
	.align		4
        /*0024*/ 	.word	0xfffffffc


//--------------------- .nv.constant4             --------------------------
	.section	.nv.constant4,"a",@progbits
	.align	8
	.align		8
.nv.constant4:
        /*0000*/ 	.dword	__assertfail
	.align		8
        /*0008*/ 	.dword	__unnamed_1
	.align		8
        /*0010*/ 	.dword	__unnamed_2
	.align		8
        /*0018*/ 	.dword	_ZN40_INTERNAL_0669cfcc_4_k_cu_f17170e1_262954cuda3std3__45__cpo5beginE
	.align		8
        /*0020*/ 	.dword	_ZN40_INTERNAL_0669cfcc_4_k_cu_f17170e1_262954cuda3std3__45__cpo3endE
	.align		8
        /*0028*/ 	.dword	_ZN40_INTERNAL_0669cfcc_4_k_cu_f17170e1_262954cuda3std3__45__cpo6cbeginE
	.align		8
        /*0030*/ 	.dword	_ZN40_INTERNAL_0669cfcc_4_k_cu_f17170e1_262954cuda3std3__45__cpo4cendE
	.align		8
        /*0038*/ 	.dword	_ZN40_INTERNAL_0669cfcc_4_k_cu_f17170e1_262954cuda3std3__442_GLOBAL__N__0669cfcc_4_k_cu_f17170e1_262956ignoreE
	.align		8
        /*0040*/ 	.dword	_ZN40_INTERNAL_0669cfcc_4_k_cu_f17170e1_262954cuda3std3__419piecewise_constructE
	.align		8
        /*0048*/ 	.dword	_ZN40_INTERNAL_0669cfcc_4_k_cu_f17170e1_262954cuda3std3__48in_placeE
	.align		8
        /*0050*/ 	.dword	_ZN40_INTERNAL_0669cfcc_4_k_cu_f17170e1_262954cuda3std6ranges3__45__cpo4swapE
	.align		8
        /*0058*/ 	.dword	_ZN40_INTERNAL_0669cfcc_4_k_cu_f17170e1_262954cuda3std6ranges3__45__cpo9iter_moveE
	.align		8
        /*0060*/ 	.dword	_ZN40_INTERNAL_0669cfcc_4_k_cu_f17170e1_262954cute7productE
	.align		8
        /*0068*/ 	.dword	_ZN40_INTERNAL_0669cfcc_4_k_cu_f17170e1_262954cute1_E
	.align		8
        /*0070*/ 	.dword	$str$25
	.align		8
        /*0078*/ 	.dword	$str$26
	.align		8
        /*0080*/ 	.dword	$str$27
	.align		8
        /*0088*/ 	.dword	$str$28


//--------------------- .text._ZN7cutlass13device_kernelINS_4gemm6kernel13GemmUniversalIN4cute5tupleIJiiiiEEENS1_10collective13CollectiveMmaINS1_35MainloopSm100TmaUmmaWarpSpecializedILi6ELi2ELi4ENS5_IJNS4_1CILi1EEENSA_ILi8EEESB_EEEEENS5_IJNSA_ILi64EEESF_SF_EEEfNS5_IJlSB_lEEEfSH_NS4_8TiledMMAINS4_8MMA_AtomIJNS4_17SM100_MMA_TF32_SSINS_10tfloat32_tESL_fLi64ELi64ELNS4_4UMMA5MajorE0ELSN_0ELNSM_7ScaleInE0ELSO_0EEEEEENS4_6LayoutINS5_IJSB_SB_SB_EEENS5_IJNSA_ILi0EEEST_ST_EEEEENS5_IJNS4_10UnderscoreESW_SW_EEEEENS4_23SM90_TMA_LOAD_MULTICASTENS4_14ComposedLayoutINS4_7SwizzleILi3ELi4ELi3EEENS4_18smem_ptr_flag_bitsILi32EEENSR_INS5_IJSC_NSA_ILi32EEEEEENS5_IJS15_SB_EEEEEEEvNS4_8identityENS4_13SM90_TMA_LOADES19_vS1A_EENS_8epilogue10collective18CollectiveEpilogueINS1D_23Sm100TmaWarpSpecializedILi3ELi2ELi16ELb1ELb0EEEJSG_NS5_IJNSR_ISF_SB_EENSR_IS15_SB_EEEEEfSH_fSH_NS1D_6fusion15FusionCallbacksIS1H_NS1L_17LinearCombinationIffffLNS_15FloatRoundStyleE2EEESG_S1K_JEEENS4_5SM1004TMEM4LOAD26SM100_TMEM_LOAD_16dp128b8xES1B_S19_NS4_17SM75_U32x4_LDSM_NENS4_14SM90_TMA_STOREES19_NS4_17SM90_U32x4_STSM_NENS4_39AutoVectorizingCopyWithAssumedAlignmentILi128EEEEEEvvEEEEvNT_6ParamsE --------------------------
	.section	.text._ZN7cutlass13device_kernelINS_4gemm6kernel13GemmUniversalIN4cute5tupleIJiiiiEEENS1_10collective13CollectiveMmaINS1_35MainloopSm100TmaUmmaWarpSpecializedILi6ELi2ELi4ENS5_IJNS4_1CILi1EEENSA_ILi8EEESB_EEEEENS5_IJNSA_ILi64EEESF_SF_EEEfNS5_IJlSB_lEEEfSH_NS4_8TiledMMAINS4_8MMA_AtomIJNS4_17SM100_MMA_TF32_SSINS_10tfloat32_tESL_fLi64ELi64ELNS4_4UMMA5MajorE0ELSN_0ELNSM_7ScaleInE0ELSO_0EEEEEENS4_6LayoutINS5_IJSB_SB_SB_EEENS5_IJNSA_ILi0EEEST_ST_EEEEENS5_IJNS4_10UnderscoreESW_SW_EEEEENS4_23SM90_TMA_LOAD_MULTICASTENS4_14ComposedLayoutINS4_7SwizzleILi3ELi4ELi3EEENS4_18smem_ptr_flag_bitsILi32EEENSR_INS5_IJSC_NSA_ILi32EEEEEENS5_IJS15_SB_EEEEEEEvNS4_8identityENS4_13SM90_TMA_LOADES19_vS1A_EENS_8epilogue10collective18CollectiveEpilogueINS1D_23Sm100TmaWarpSpecializedILi3ELi2ELi16ELb1ELb0EEEJSG_NS5_IJNSR_ISF_SB_EENSR_IS15_SB_EEEEEfSH_fSH_NS1D_6fusion15FusionCallbacksIS1H_NS1L_17LinearCombinationIffffLNS_15FloatRoundStyleE2EEESG_S1K_JEEENS4_5SM1004TMEM4LOAD26SM100_TMEM_LOAD_16dp128b8xES1B_S19_NS4_17SM75_U32x4_LDSM_NENS4_14SM90_TMA_STOREES19_NS4_17SM90_U32x4_STSM_NENS4_39AutoVectorizingCopyWithAssumedAlignmentILi128EEEEEEvvEEEEvNT_6ParamsE,"ax",@progbits
	.align	128
.text._ZN7cutlass13device_kernelINS_4gemm6kernel13GemmUniversalIN4cute5tupleIJiiiiEEENS1_10collective13CollectiveMmaINS1_35MainloopSm100TmaUmmaWarpSpecializedILi6ELi2ELi4ENS5_IJNS4_1CILi1EEENSA_ILi8EEESB_EEEEENS5_IJNSA_ILi64EEESF_SF_EEEfNS5_IJlSB_lEEEfSH_NS4_8TiledMMAINS4_8MMA_AtomIJNS4_17SM100_MMA_TF32_SSINS_10tfloat32_tESL_fLi64ELi64ELNS4_4UMMA5MajorE0ELSN_0ELNSM_7ScaleInE0ELSO_0EEEEEENS4_6LayoutINS5_IJSB_SB_SB_EEENS5_IJNSA_ILi0EEEST_ST_EEEEENS5_IJNS4_10UnderscoreESW_SW_EEEEENS4_23SM90_TMA_LOAD_MULTICASTENS4_14ComposedLayoutINS4_7SwizzleILi3ELi4ELi3EEENS4_18smem_ptr_flag_bitsILi32EEENSR_INS5_IJSC_NSA_ILi32EEEEEENS5_IJS15_SB_EEEEEEEvNS4_8identityENS4_13SM90_TMA_LOADES19_vS1A_EENS_8epilogue10collective18CollectiveEpilogueINS1D_23Sm100TmaWarpSpecializedILi3ELi2ELi16ELb1ELb0EEEJSG_NS5_IJNSR_ISF_SB_EENSR_IS15_SB_EEEEEfSH_fSH_NS1D_6fusion15FusionCallbacksIS1H_NS1L_17LinearCombinationIffffLNS_15FloatRoundStyleE2EEESG_S1K_JEEENS4_5SM1004TMEM4LOAD26SM100_TMEM_LOAD_16dp128b8xES1B_S19_NS4_17SM75_U32x4_LDSM_NENS4_14SM90_TMA_STOREES19_NS4_17SM90_U32x4_STSM_NENS4_39AutoVectorizingCopyWithAssumedAlignmentILi128EEEEEEvvEEEEvNT_6ParamsE:
        .type           _ZN7cutlass13device_kernelINS_4gemm6kernel13GemmUniversalIN4cute5tupleIJiiiiEEENS1_10collective13CollectiveMmaINS1_35MainloopSm100TmaUmmaWarpSpecializedILi6ELi2ELi4ENS5_IJNS4_1CILi1EEENSA_ILi8EEESB_EEEEENS5_IJNSA_ILi64EEESF_SF_EEEfNS5_IJlSB_lEEEfSH_NS4_8TiledMMAINS4_8MMA_AtomIJNS4_17SM100_MMA_TF32_SSINS_10tfloat32_tESL_fLi64ELi64ELNS4_4UMMA5MajorE0ELSN_0ELNSM_7ScaleInE0ELSO_0EEEEEENS4_6LayoutINS5_IJSB_SB_SB_EEENS5_IJNSA_ILi0EEEST_ST_EEEEENS5_IJNS4_10UnderscoreESW_SW_EEEEENS4_23SM90_TMA_LOAD_MULTICASTENS4_14ComposedLayoutINS4_7SwizzleILi3ELi4ELi3EEENS4_18smem_ptr_flag_bitsILi32EEENSR_INS5_IJSC_NSA_ILi32EEEEEENS5_IJS15_SB_EEEEEEEvNS4_8identityENS4_13SM90_TMA_LOADES19_vS1A_EENS_8epilogue10collective18CollectiveEpilogueINS1D_23Sm100TmaWarpSpecializedILi3ELi2ELi16ELb1ELb0EEEJSG_NS5_IJNSR_ISF_SB_EENSR_IS15_SB_EEEEEfSH_fSH_NS1D_6fusion15FusionCallbacksIS1H_NS1L_17LinearCombinationIffffLNS_15FloatRoundStyleE2EEESG_S1K_JEEENS4_5SM1004TMEM4LOAD26SM100_TMEM_LOAD_16dp128b8xES1B_S19_NS4_17SM75_U32x4_LDSM_NENS4_14SM90_TMA_STOREES19_NS4_17SM90_U32x4_STSM_NENS4_39AutoVectorizingCopyWithAssumedAlignmentILi128EEEEEEvvEEEEvNT_6ParamsE,@function
        .size           _ZN7cutlass13device_kernelINS_4gemm6kernel13GemmUniversalIN4cute5tupleIJiiiiEEENS1_10collective13CollectiveMmaINS1_35MainloopSm100TmaUmmaWarpSpecializedILi6ELi2ELi4ENS5_IJNS4_1CILi1EEENSA_ILi8EEESB_EEEEENS5_IJNSA_ILi64EEESF_SF_EEEfNS5_IJlSB_lEEEfSH_NS4_8TiledMMAINS4_8MMA_AtomIJNS4_17SM100_MMA_TF32_SSINS_10tfloat32_tESL_fLi64ELi64ELNS4_4UMMA5MajorE0ELSN_0ELNSM_7ScaleInE0ELSO_0EEEEEENS4_6LayoutINS5_IJSB_SB_SB_EEENS5_IJNSA_ILi0EEEST_ST_EEEEENS5_IJNS4_10UnderscoreESW_SW_EEEEENS4_23SM90_TMA_LOAD_MULTICASTENS4_14ComposedLayoutINS4_7SwizzleILi3ELi4ELi3EEENS4_18smem_ptr_flag_bitsILi32EEENSR_INS5_IJSC_NSA_ILi32EEEEEENS5_IJS15_SB_EEEEEEEvNS4_8identityENS4_13SM90_TMA_LOADES19_vS1A_EENS_8epilogue10collective18CollectiveEpilogueINS1D_23Sm100TmaWarpSpecializedILi3ELi2ELi16ELb1ELb0EEEJSG_NS5_IJNSR_ISF_SB_EENSR_IS15_SB_EEEEEfSH_fSH_NS1D_6fusion15FusionCallbacksIS1H_NS1L_17LinearCombinationIffffLNS_15FloatRoundStyleE2EEESG_S1K_JEEENS4_5SM1004TMEM4LOAD26SM100_TMEM_LOAD_16dp128b8xES1B_S19_NS4_17SM75_U32x4_LDSM_NENS4_14SM90_TMA_STOREES19_NS4_17SM90_U32x4_STSM_NENS4_39AutoVectorizingCopyWithAssumedAlignmentILi128EEEEEEvvEEEEvNT_6ParamsE,(.L_x_167 - _ZN7cutlass13device_kernelINS_4gemm6kernel13GemmUniversalIN4cute5tupleIJiiiiEEENS1_10collective13CollectiveMmaINS1_35MainloopSm100TmaUmmaWarpSpecializedILi6ELi2ELi4ENS5_IJNS4_1CILi1EEENSA_ILi8EEESB_EEEEENS5_IJNSA_ILi64EEESF_SF_EEEfNS5_IJlSB_lEEEfSH_NS4_8TiledMMAINS4_8MMA_AtomIJNS4_17SM100_MMA_TF32_SSINS_10tfloat32_tESL_fLi64ELi64ELNS4_4UMMA5MajorE0ELSN_0ELNSM_7ScaleInE0ELSO_0EEEEEENS4_6LayoutINS5_IJSB_SB_SB_EEENS5_IJNSA_ILi0EEEST_ST_EEEEENS5_IJNS4_10UnderscoreESW_SW_EEEEENS4_23SM90_TMA_LOAD_MULTICASTENS4_14ComposedLayoutINS4_7SwizzleILi3ELi4ELi3EEENS4_18smem_ptr_flag_bitsILi32EEENSR_INS5_IJSC_NSA_ILi32EEEEEENS5_IJS15_SB_EEEEEEEvNS4_8identityENS4_13SM90_TMA_LOADES19_vS1A_EENS_8epilogue10collective18CollectiveEpilogueINS1D_23Sm100TmaWarpSpecializedILi3ELi2ELi16ELb1ELb0EEEJSG_NS5_IJNSR_ISF_SB_EENSR_IS15_SB_EEEEEfSH_fSH_NS1D_6fusion15FusionCallbacksIS1H_NS1L_17LinearCombinationIffffLNS_15FloatRoundStyleE2EEESG_S1K_JEEENS4_5SM1004TMEM4LOAD26SM100_TMEM_LOAD_16dp128b8xES1B_S19_NS4_17SM75_U32x4_LDSM_NENS4_14SM90_TMA_STOREES19_NS4_17SM90_U32x4_STSM_NENS4_39AutoVectorizingCopyWithAssumedAlignmentILi128EEEEEEvvEEEEvNT_6ParamsE)
        .other          _ZN7cutlass13device_kernelINS_4gemm6kernel13GemmUniversalIN4cute5tupleIJiiiiEEENS1_10collective13CollectiveMmaINS1_35MainloopSm100TmaUmmaWarpSpecializedILi6ELi2ELi4ENS5_IJNS4_1CILi1EEENSA_ILi8EEESB_EEEEENS5_IJNSA_ILi64EEESF_SF_EEEfNS5_IJlSB_lEEEfSH_NS4_8TiledMMAINS4_8MMA_AtomIJNS4_17SM100_MMA_TF32_SSINS_10tfloat32_tESL_fLi64ELi64ELNS4_4UMMA5MajorE0ELSN_0ELNSM_7ScaleInE0ELSO_0EEEEEENS4_6LayoutINS5_IJSB_SB_SB_EEENS5_IJNSA_ILi0EEEST_ST_EEEEENS5_IJNS4_10UnderscoreESW_SW_EEEEENS4_23SM90_TMA_LOAD_MULTICASTENS4_14ComposedLayoutINS4_7SwizzleILi3ELi4ELi3EEENS4_18smem_ptr_flag_bitsILi32EEENSR_INS5_IJSC_NSA_ILi32EEEEEENS5_IJS15_SB_EEEEEEEvNS4_8identityENS4_13SM90_TMA_LOADES19_vS1A_EENS_8epilogue10collective18CollectiveEpilogueINS1D_23Sm100TmaWarpSpecializedILi3ELi2ELi16ELb1ELb0EEEJSG_NS5_IJNSR_ISF_SB_EENSR_IS15_SB_EEEEEfSH_fSH_NS1D_6fusion15FusionCallbacksIS1H_NS1L_17LinearCombinationIffffLNS_15FloatRoundStyleE2EEESG_S1K_JEEENS4_5SM1004TMEM4LOAD26SM100_TMEM_LOAD_16dp128b8xES1B_S19_NS4_17SM75_U32x4_LDSM_NENS4_14SM90_TMA_STOREES19_NS4_17SM90_U32x4_STSM_NENS4_39AutoVectorizingCopyWithAssumedAlignmentILi128EEEEEEvvEEEEvNT_6ParamsE,@"STO_CUDA_ENTRY STV_DEFAULT"
_ZN7cutlass13device_kernelINS_4gemm6kernel13GemmUniversalIN4cute5tupleIJiiiiEEENS1_10collective13CollectiveMmaINS1_35MainloopSm100TmaUmmaWarpSpecializedILi6ELi2ELi4ENS5_IJNS4_1CILi1EEENSA_ILi8EEESB_EEEEENS5_IJNSA_ILi64EEESF_SF_EEEfNS5_IJlSB_lEEEfSH_NS4_8TiledMMAINS4_8MMA_AtomIJNS4_17SM100_MMA_TF32_SSINS_10tfloat32_tESL_fLi64ELi64ELNS4_4UMMA5MajorE0ELSN_0ELNSM_7ScaleInE0ELSO_0EEEEEENS4_6LayoutINS5_IJSB_SB_SB_EEENS5_IJNSA_ILi0EEEST_ST_EEEEENS5_IJNS4_10UnderscoreESW_SW_EEEEENS4_23SM90_TMA_LOAD_MULTICASTENS4_14ComposedLayoutINS4_7SwizzleILi3ELi4ELi3EEENS4_18smem_ptr_flag_bitsILi32EEENSR_INS5_IJSC_NSA_ILi32EEEEEENS5_IJS15_SB_EEEEEEEvNS4_8identityENS4_13SM90_TMA_LOADES19_vS1A_EENS_8epilogue10collective18CollectiveEpilogueINS1D_23Sm100TmaWarpSpecializedILi3ELi2ELi16ELb1ELb0EEEJSG_NS5_IJNSR_ISF_SB_EENSR_IS15_SB_EEEEEfSH_fSH_NS1D_6fusion15FusionCallbacksIS1H_NS1L_17LinearCombinationIffffLNS_15FloatRoundStyleE2EEESG_S1K_JEEENS4_5SM1004TMEM4LOAD26SM100_TMEM_LOAD_16dp128b8xES1B_S19_NS4_17SM75_U32x4_LDSM_NENS4_14SM90_TMA_STOREES19_NS4_17SM90_U32x4_STSM_NENS4_39AutoVectorizingCopyWithAssumedAlignmentILi128EEEEEEvvEEEEvNT_6ParamsE:
[----:B------:R-:W1:Y:S01]  /*0000*/  LDC R1, c[0x0][0x37c] ;  /* 0x0000df00ff017b82 */ /* 0x000e620000000800 */
[----:B------:R-:W2:Y:S01]  /*0010*/  S2R R63, SR_TID.X ;  /* 0x00000000003f7919 */ /* 0x000ea20000002100 */
[----:B------:R-:W3:Y:S01]  /*0020*/  LDCU.64 UR8, c[0x0][0x890] ;  /* 0x00011200ff0877ac */ /* 0x000ee20008000a00 */
[----:B------:R-:W-:Y:S02]  /*0030*/  PRMT R52, RZ, 0x7610, R52 ;  /* 0x00007610ff347816 */ /* 0x000fe40000000034 */
[----:B------:R-:W-:Y:S01]  /*0040*/  ELECT P3, URZ, PT ;  /* 0x0000000000ff782f */ /* 0x000fe20003860000 */
[----:B---3--:R-:W-:-:S04]  /*0050*/  UISETP.NE.U32.AND UP0, UPT, UR8, URZ, UPT ;  /* 0x000000ff0800728c */ /* 0x008fc8000bf05070 */
[----:B------:R-:W-:Y:S01]  /*0060*/  UISETP.NE.AND.EX UP0, UPT, UR9, URZ, UPT, UP0 ;  /* 0x000000ff0900728c */ /* 0x000fe2000bf05300 */
[----:B--2---:R-:W-:-:S05]  /*0070*/  SHF.R.U32.HI R53, RZ, 0x5, R63 ;  /* 0x00000005ff357819 */ /* 0x004fca000001163f */
[----:B------:R-:W2:Y:S02]  /*0080*/  SHFL.IDX PT, R0, R53, RZ, 0x1f ;  /* 0x00001fff35007589 */ /* 0x000ea400000e0000 */
[----:B--2---:R-:W-:Y:S01]  /*0090*/  R2UR UR22, R0 ;  /* 0x00000000001672ca */ /* 0x004fe200000e0000 */
[----:B-1----:R-:W-:-:S14]  /*00a0*/  BRA.U UP0, `(.L_x_0) ;  /* 0x0000000100307547 */ /* 0x002fdc000b800000 */
[----:B------:R-:W1:Y:S02]  /*00b0*/  LDCU.64 UR4, c[0x0][0x888] ;  /* 0x00011100ff0477ac */ /* 0x000e640008000a00 */
[----:B-1----:R-:W-:-:S04]  /*00c0*/  UISETP.NE.U32.AND UP0, UPT, UR4, URZ, UPT ;  /* 0x000000ff0400728c */ /* 0x002fc8000bf05070 */
[----:B------:R-:W-:-:S09]  /*00d0*/  UISETP.NE.AND.EX UP0, UPT, UR5, URZ, UPT, UP0 ;  /* 0x000000ff0500728c */ /* 0x000fd2000bf05300 */
[----:B------:R-:W-:Y:S05]  /*00e0*/  BRA.U !UP0, `(.L_x_1) ;  /* 0x0000000108147547 */ /* 0x000fea000b800000 */
[----:B------:R-:W1:Y:S01]  /*00f0*/  LDC.64 R26, c[0x0][0x888] ;  /* 0x00022200ff1a7b82 */ /* 0x000e620000000a00 */
[----:B------:R-:W1:Y:S02]  /*0100*/  LDCU.64 UR4, c[0x0][0x358] ;  /* 0x00006b00ff0477ac */ /* 0x000e640008000a00 */
[----:B-1----:R1:W5:Y:S01]  /*0110*/  LDG.E R26, desc[UR4][R26.64] ;  /* 0x000000041a1a7981 */ /* 0x002362000c1e1900 */
[----:B------:R-:W-:Y:S01]  /*0120*/  HFMA2 R52, -RZ, RZ, 0, 5.9604644775390625e-08 ;  /* 0x00000001ff347431 */ /* 0x000fe200000001ff */
[----:B------:R-:W-:Y:S05]  /*0130*/  BRA `(.L_x_0) ;  /* 0x00000000000c7947 */ /* 0x000fea0003800000 */
.L_x_1:
[----:B------:R-:W1:Y:S01]  /*0140*/  LDCU UR4, c[0x0][0x880] ;  /* 0x00011000ff0477ac */ /* 0x000e620008000800 */
[----:B------:R-:W-:Y:S01]  /*0150*/  HFMA2 R52, -RZ, RZ, 0, 5.9604644775390625e-08 ;  /* 0x00000001ff347431 */ /* 0x000fe200000001ff */
[----:B-1----:R-:W-:-:S07]  /*0160*/  MOV R26, UR4 ;  /* 0x00000004001a7c02 */ /* 0x002fce0008000f00 */
.L_x_0:
[----:B------:R-:W2:Y:S02]  /*0170*/  LDCU.64 UR4, c[0x0][0x8b0] ;  /* 0x00011600ff0477ac */ /* 0x000ea40008000a00 */
[----:B--2---:R-:W-:-:S04]  /*0180*/  UISETP.NE.U32.AND UP0, UPT, UR4, URZ, UPT ;  /* 0x000000ff0400728c */ /* 0x004fc8000bf05070 */
[----:B------:R-:W-:-:S09]  /*0190*/  UISETP.NE.AND.EX UP0, UPT, UR5, URZ, UPT, UP0 ;  /* 0x000000ff0500728c */ /* 0x000fd2000bf05300 */
[----:B------:R-:W-:Y:S05]  /*01a0*/  BRA.U UP0, `(.L_x_2) ;  /* 0x0000000100287547 */ /* 0x000fea000b800000 */
[----:B------:R-:W2:Y:S02]  /*01b0*/  LDCU.64 UR4, c[0x0][0x8a8] ;  /* 0x00011500ff0477ac */ /* 0x000ea40008000a00 */
[----:B--2---:R-:W-:-:S04]  /*01c0*/  UISETP.NE.U32.AND UP0, UPT, UR4, URZ, UPT ;  /* 0x000000ff0400728c */ /* 0x004fc8000bf05070 */
[----:B------:R-:W-:-:S09]  /*01d0*/  UISETP.NE.AND.EX UP0, UPT, UR5, URZ, UPT, UP0 ;  /* 0x000000ff0500728c */ /* 0x000fd2000bf05300 */
[----:B------:R-:W-:Y:S05]  /*01e0*/  BRA.U !UP0, `(.L_x_3) ;  /* 0x0000000108107547 */ /* 0x000fea000b800000 */
[----:B------:R-:W2:Y:S01]  /*01f0*/  LDC.64 R24, c[0x0][0x8a8] ;  /* 0x00022a00ff187b82 */ /* 0x000ea20000000a00 */
[----:B------:R-:W2:Y:S02]  /*0200*/  LDCU.64 UR4, c[0x0][0x358] ;  /* 0x00006b00ff0477ac */ /* 0x000ea40008000a00 */
[----:B--2---:R2:W5:Y:S01]  /*0210*/  LDG.E R24, desc[UR4][R24.64] ;  /* 0x0000000418187981 */ /* 0x004562000c1e1900 */
[----:B------:R-:W-:Y:S05]  /*0220*/  BRA `(.L_x_2) ;  /* 0x0000000000087947 */ /* 0x000fea0003800000 */
.L_x_3:
[----:B------:R-:W2:Y:S02]  /*0230*/  LDCU UR4, c[0x0][0x8a0] ;  /* 0x00011400ff0477ac */ /* 0x000ea40008000800 */
[----:B--2---:R-:W-:Y:S02]  /*0240*/  MOV R24, UR4 ;  /* 0x0000000400187c02 */ /* 0x004fe40008000f00 */
.L_x_2:
[----:B------:R-:W-:Y:S01]  /*0250*/  IMAD.U32 R0, RZ, RZ, UR22 ;  /* 0x00000016ff007e24 */ /* 0x000fe2000f8e00ff */
[----:B------:R-:W-:Y:S04]  /*0260*/  BSSY.RECONVERGENT B0, `(.L_x_4) ;  /* 0x000000c000007945 */ /* 0x000fe80003800200 */
[C---:B------:R-:W-:Y:S02]  /*0270*/  ISETP.NE.OR P1, PT, R0.reuse, 0x1, !P3 ;  /* 0x000000010000780c */ /* 0x040fe40005f25670 */
[----:B------:R-:W-:-:S11]  /*0280*/  ISETP.NE.OR P0, PT, R0, 0x3, !P3 ;  /* 0x000000030000780c */ /* 0x000fd60005f05670 */
[----:B------:R-:W-:Y:S05]  /*0290*/  @P1 BRA `(.L_x_5) ;  /* 0x0000000000201947 */ /* 0x000fea0003800000 */
[----:B------:R-:W3:Y:S02]  /*02a0*/  LDCU.64 UR4, c[0x0][0x348] ;  /* 0x00006900ff0477ac */ /* 0x000ee40008000a00 */
[----:B---3--:R-:W-:Y:S02]  /*02b0*/  UIADD3 UR6, UP1, UPT, UR4, 0x80, URZ ;  /* 0x0000008004067890 */ /* 0x008fe4000ff3e0ff */
[----:B------:R-:W-:Y:S02]  /*02c0*/  UIADD3 UR4, UP0, UPT, UR4, 0x180, URZ ;  /* 0x0000018004047890 */ /* 0x000fe4000ff1e0ff */
[----:B------:R-:W-:Y:S02]  /*02d0*/  UIADD3.X UR7, UPT, UPT, URZ, UR5, URZ, UP1, !UPT ;  /* 0x00000005ff077290 */ /* 0x000fe40008ffe4ff */
[----:B------:R-:W-:-:S07]  /*02e0*/  UIADD3.X UR5, UPT, UPT, URZ, UR5, URZ, UP0, !UPT ;  /* 0x00000005ff057290 */ /* 0x000fce00087fe4ff */
[----:B------:R3:W-:Y:S02]  /*02f0*/  UTMACCTL.PF [UR6] ;  /* 0x00000000060079b9 */ /* 0x0007e40008040000 */
[----:B------:R3:W-:Y:S02]  /*0300*/  UTMACCTL.PF [UR4] ;  /* 0x00000000040079b9 */ /* 0x0007e40008040000 */
[----:B---3--:R-:W-:Y:S01]  /*0310*/  NOP ;  /* 0x0000000000007918 */ /* 0x008fe20000000000 */
.L_x_5:
[----:B------:R-:W-:Y:S05]  /*0320*/  BSYNC.RECONVERGENT B0 ;  /* 0x0000000000007941 */ /* 0x000fea0003800200 */
.L_x_4:
[----:B------:R-:W-:Y:S04]  /*0330*/  BSSY.RECONVERGENT B0, `(.L_x_6) ;  /* 0x000000a000007945 */ /* 0x000fe80003800200 */
        /* <DEDUP_REMOVED lines=9> */
.L_x_7:
[----:B------:R-:W-:Y:S05]  /*03d0*/  BSYNC.RECONVERGENT B0 ;  /* 0x0000000000007941 */ /* 0x000fea0003800200 */
.L_x_6:
[----:B------:R-:W3:Y:S01]  /*03e0*/  LDCU.64 UR4, c[0x0][0x888] ;  /* 0x00011100ff0477ac */ /* 0x000ee20008000a00 */
[----:B------:R-:W-:Y:S02]  /*03f0*/  UISETP.EQ.U32.AND UP1, UPT, UR8, URZ, UPT ;  /* 0x000000ff0800728c */ /* 0x000fe4000bf22070 */
[----:B------:R-:W-:Y:S02]  /*0400*/  UPLOP3.LUT UP3, UPT, UPT, UPT, UPT, 0x80, 0x8 ;  /* 0x000000000008789c */ /* 0x000fe40003f6f070 */
[----:B---3--:R-:W-:-:S04]  /*0410*/  UISETP.NE.U32.AND UP0, UPT, UR4, URZ, UPT ;  /* 0x000000ff0400728c */ /* 0x008fc8000bf05070 */
[----:B------:R-:W-:-:S04]  /*0420*/  UISETP.NE.AND.EX UP0, UPT, UR5, URZ, UPT, UP0 ;  /* 0x000000ff0500728c */ /* 0x000fc8000bf05300 */
[----:B------:R-:W-:-:S04]  /*0430*/  UISETP.EQ.OR.EX UP2, UPT, UR9, URZ, !UP0, UP1 ;  /* 0x000000ff0900728c */ /* 0x000fc8000c742710 */
[----:B------:R-:W-:-:S06]  /*0440*/  UP2UR UR4, UPR, URZ, 0x4 ;  /* 0x00000004ff047883 */ /* 0x000fcc0008000000 */
[----:B------:R-:W-:Y:S01]  /*0450*/  MOV R56, UR4 ;  /* 0x0000000400387c02 */ /* 0x000fe20008000f00 */
[----:B------:R-:W-:Y:S06]  /*0460*/  BRA.U !UP2, `(.L_x_8) ;  /* 0x000000010a207547 */ /* 0x000fec000b800000 */
[----:B------:R-:W-:Y:S01]  /*0470*/  UISETP.NE.U32.AND UP1, UPT, UR8, URZ, UPT ;  /* 0x000000ff0800728c */ /* 0x000fe2000bf25070 */
[----:B-----5:R-:W-:Y:S01]  /*0480*/  FSETP.NEU.AND P0, PT, R26, RZ, PT ;  /* 0x000000ff1a00720b */ /* 0x020fe20003f0d000 */
[----:B------:R-:W-:Y:S02]  /*0490*/  USEL UR4, URZ, 0xffffffff, UP0 ;  /* 0xffffffffff047887 */ /* 0x000fe40008000000 */
[----:B------:R-:W-:-:S10]  /*04a0*/  UISETP.NE.AND.EX UP1, UPT, UR9, URZ, UPT, UP1 ;  /* 0x000000ff0900728c */ /* 0x000fd4000bf25310 */
[----:B------:R-:W-:Y:S01]  /*04b0*/  VOTEU.ANY UP0, P0 ;  /* 0x0000000000ff7886 */ /* 0x000fe20000000100 */
[----:B------:R-:W-:-:S04]  /*04c0*/  @!UP1 USEL UR4, URZ, 0xffffffff, UP0 ;  /* 0xffffffffff049887 */ /* 0x000fc80008000000 */
[----:B------:R-:W-:-:S04]  /*04d0*/  ULOP3.LUT UR4, UR4, 0x1, URZ, 0xc0, !UPT ;  /* 0x0000000104047892 */ /* 0x000fc8000f8ec0ff */
[----:B------:R-:W-:-:S11]  /*04e0*/  UISETP.NE.U32.AND UP3, UPT, UR4, 0x1, UPT ;  /* 0x000000010400788c */ /* 0x000fd6000bf65070 */
.L_x_8:
[----:B------:R-:W3:Y:S01]  /*04f0*/  SHFL.IDX PT, R2, R53, RZ, 0x1f ;  /* 0x00001fff35027589 */ /* 0x000ee200000e0000 */
[----:B------:R-:W-:-:S04]  /*0500*/  UISETP.NE.AND UP0, UPT, UR22, 0x2, UPT ;  /* 0x000000021600788c */ /* 0x000fc8000bf05270 */
[----:B------:R-:W-:Y:S01]  /*0510*/  USEL UR37, URZ, 0x1, UP0 ;  /* 0x00000001ff257887 */ /* 0x000fe20008000000 */
[----:B---3--:R-:W-:-:S13]  /*0520*/  ISETP.NE.AND P0, PT, R2, RZ, PT ;  /* 0x000000ff0200720c */ /* 0x008fda0003f05270 */
[----:B------:R-:W-:Y:S05]  /*0530*/  @P0 BRA `(.L_x_9) ;  /* 0x0000000000680947 */ /* 0x000fea0003800000 */
[----:B------:R-:W3:Y:S01]  /*0540*/  S2UR UR4, SR_CgaCtaId ;  /* 0x00000000000479c3 */ /* 0x000ee20000008800 */
[----:B------:R-:W-:Y:S01]  /*0550*/  UMOV UR5, 0x400 ;  /* 0x0000040000057882 */ /* 0x000fe20000000000 */
[----:B------:R-:W-:Y:S01]  /*0560*/  UMOV UR8, 0x1 ;  /* 0x0000000100087882 */ /* 0x000fe20000000000 */
[----:B------:R-:W-:Y:S01]  /*0570*/  UMOV UR6, 0x8 ;  /* 0x0000000800067882 */ /* 0x000fe20000000000 */
[----:B------:R-:W-:-:S04]  /*0580*/  UIADD3 UR8, UPT, UPT, -UR8, 0x100000, URZ ;  /* 0x0010000008087890 */ /* 0x000fc8000fffe1ff */
[----:B------:R-:W-:Y:S02]  /*0590*/  USHF.L.U32 UR9, UR8, 0xb, URZ ;  /* 0x0000000b08097899 */ /* 0x000fe400080006ff */
[----:B------:R-:W-:Y:S02]  /*05a0*/  USHF.L.U32 UR8, UR8, 0x1, URZ ;  /* 0x0000000108087899 */ /* 0x000fe400080006ff */
[----:B------:R-:W-:-:S04]  /*05b0*/  UIADD3 UR6, UPT, UPT, -UR6, 0x100000, URZ ;  /* 0x0010000006067890 */ /* 0x000fc8000fffe1ff */
[----:B------:R-:W-:Y:S02]  /*05c0*/  USHF.L.U32 UR7, UR6, 0xb, URZ ;  /* 0x0000000b06077899 */ /* 0x000fe400080006ff */
[----:B------:R-:W-:Y:S01]  /*05d0*/  USHF.L.U32 UR6, UR6, 0x1, URZ ;  /* 0x0000000106067899 */ /* 0x000fe200080006ff */
[----:B------:R-:W-:Y:S01]  /*05e0*/  ELECT P0, URZ, PT ;  /* 0x0000000000ff782f */ /* 0x000fe20003800000 */
[----:B---3--:R-:W-:Y:S01]  /*05f0*/  ULEA UR4, UR4, UR5, 0x18 ;  /* 0x0000000504047291 */ /* 0x008fe2000f8ec0ff */
[----:B------:R-:W3:Y:S11]  /*0600*/  FENCE.VIEW.ASYNC.S ;  /* 0x00000000000073c6 */ /* 0x000ef60000000000 */
[----:B---3--:R3:W4:Y:S01]  /*0610*/  SYNCS.EXCH.64 URZ, [UR4], UR8 ;  /* 0x0000000804ff75b2 */ /* 0x0087220008000100 */
[----:B------:R3:W1:Y:S01]  /*0620*/  SYNCS.EXCH.64 URZ, [UR4+0x30], UR6 ;  /* 0x0000300604ff75b2 */ /* 0x0006620008000100 */
        /* <DEDUP_REMOVED lines=10> */
[----:B------:R-:W-:Y:S01]  /*06d0*/  NOP ;  /* 0x0000000000007918 */ /* 0x000fe20000000000 */
.L_x_9:
[----:B------:R-:W2:Y:S01]  /*06e0*/  SHFL.IDX PT, R2, R53, RZ, 0x1f ;  /* 0x00001fff35027589 */ /* 0x000ea200000e0000 */
[----:B------:R-:W-:Y:S01]  /*06f0*/  NOP ;  /* 0x0000000000007918 */ /* 0x000fe20000000000 */
[----:B--2---:R-:W-:-:S13]  /*0700*/  ISETP.NE.AND P0, PT, R2, 0x1, PT ;  /* 0x000000010200780c */ /* 0x004fda0003f05270 */
[----:B------:R-:W-:Y:S05]  /*0710*/  @P0 BRA `(.L_x_10) ;  /* 0x0000000000500947 */ /* 0x000fea0003800000 */
[----:B---3--:R-:W2:Y:S01]  /*0720*/  S2UR UR4, SR_CgaCtaId ;  /* 0x00000000000479c3 */ /* 0x008ea20000008800 */
        /* <DEDUP_REMOVED lines=10> */
[----:B--2---:R-:W-:Y:S01]  /*07d0*/  ULEA UR4, UR4, UR5, 0x18 ;  /* 0x0000000504047291 */ /* 0x004fe2000f8ec0ff */
[----:B------:R-:W2:Y:S11]  /*07e0*/  FENCE.VIEW.ASYNC.S ;  /* 0x00000000000073c6 */ /* 0x000eb60000000000 */
[----:B--2---:R2:W3:Y:S01]  /*07f0*/  SYNCS.EXCH.64 URZ, [UR4+0x60], UR8 ;  /* 0x0000600804ff75b2 */ /* 0x0044e20008000100 */
[----:B------:R2:W1:Y:S01]  /*0800*/  SYNCS.EXCH.64 URZ, [UR4+0x78], UR6 ;  /* 0x0000780604ff75b2 */ /* 0x0004620008000100 */
[----:B------:R2:W1:Y:S01]  /*0810*/  SYNCS.EXCH.64 URZ, [UR4+0x68], UR8 ;  /* 0x0000680804ff75b2 */ /* 0x0004620008000100 */
[----:B------:R2:W1:Y:S01]  /*0820*/  SYNCS.EXCH.64 URZ, [UR4+0x80], UR6 ;  /* 0x0000800604ff75b2 */ /* 0x0004620008000100 */
[----:B------:R2:W1:Y:S01]  /*0830*/  SYNCS.EXCH.64 URZ, [UR4+0x70], UR8 ;  /* 0x0000700804ff75b2 */ /* 0x0004620008000100 */
[----:B------:R2:W1:Y:S01]  /*0840*/  SYNCS.EXCH.64 URZ, [UR4+0x88], UR6 ;  /* 0x0000880604ff75b2 */ /* 0x0004620008000100 */
[----:B------:R-:W-:Y:S01]  /*0850*/  NOP ;  /* 0x0000000000007918 */ /* 0x000fe20000000000 */
.L_x_10:
[----:B------:R-:W4:Y:S01]  /*0860*/  SHFL.IDX PT, R2, R53, RZ, 0x1f ;  /* 0x00001fff35027589 */ /* 0x000f2200000e0000 */
[----:B------:R-:W-:Y:S01]  /*0870*/  NOP ;  /* 0x0000000000007918 */ /* 0x000fe20000000000 */
[----:B----4-:R-:W-:-:S13]  /*0880*/  ISETP.NE.AND P0, PT, R2, 0x3, PT ;  /* 0x000000030200780c */ /* 0x010fda0003f05270 */
[----:B------:R-:W-:Y:S05]  /*0890*/  @P0 BRA `(.L_x_11) ;  /* 0x0000000000300947 */ /* 0x000fea0003800000 */
[----:B--23--:R-:W2:Y:S01]  /*08a0*/  S2UR UR6, SR_CgaCtaId ;  /* 0x00000000000679c3 */ /* 0x00cea20000008800 */
[----:B------:R-:W-:Y:S01]  /*08b0*/  UMOV UR4, 0x400 ;  /* 0x0000040000047882 */ /* 0x000fe20000000000 */
[----:B------:R-:W-:Y:S01]  /*08c0*/  UMOV UR5, 0x20 ;  /* 0x0000002000057882 */ /* 0x000fe20000000000 */
[----:B------:R-:W-:Y:S01]  /*08d0*/  ELECT P0, URZ, PT ;  /* 0x0000000000ff782f */ /* 0x000fe20003800000 */
[----:B--2---:R-:W-:Y:S02]  /*08e0*/  ULEA UR6, UR6, UR4, 0x18 ;  /* 0x0000000406067291 */ /* 0x004fe4000f8ec0ff */
[----:B------:R-:W-:-:S04]  /*08f0*/  UIADD3 UR4, UPT, UPT, -UR5, 0x100000, URZ ;  /* 0x0010000005047890 */ /* 0x000fc8000fffe1ff */
[----:B------:R-:W-:Y:S02]  /*0900*/  USHF.L.U32 UR5, UR4, 0xb, URZ ;  /* 0x0000000b04057899 */ /* 0x000fe400080006ff */
[----:B------:R-:W-:Y:S01]  /*0910*/  USHF.L.U32 UR4, UR4, 0x1, URZ ;  /* 0x0000000104047899 */ /* 0x000fe200080006ff */
[----:B------:R-:W2:Y:S11]  /*0920*/  FENCE.VIEW.ASYNC.S ;  /* 0x00000000000073c6 */ /* 0x000eb60000000000 */
[----:B--2---:R4:W2:Y:S01]  /*0930*/  SYNCS.EXCH.64 URZ, [UR6+0x90], UR4 ;  /* 0x0000900406ff75b2 */ /* 0x0048a20008000100 */
[----:B------:R4:W3:Y:S02]  /*0940*/  SYNCS.EXCH.64 URZ, [UR6+0x98], UR4 ;  /* 0x0000980406ff75b2 */ /* 0x0008e40008000100 */
[----:B----4-:R-:W-:Y:S01]  /*0950*/  NOP ;  /* 0x0000000000007918 */ /* 0x010fe20000000000 */
.L_x_11:
[----:B------:R-:W4:Y:S01]  /*0960*/  SHFL.IDX PT, R2, R53, RZ, 0x1f ;  /* 0x00001fff35027589 */ /* 0x000f2200000e0000 */
[----:B------:R-:W-:Y:S01]  /*0970*/  NOP ;  /* 0x0000000000007918 */ /* 0x000fe20000000000 */
[----:B----4-:R-:W-:-:S13]  /*0980*/  ISETP.NE.AND P0, PT, R2, 0x4, PT ;  /* 0x000000040200780c */ /* 0x010fda0003f05270 */
[----:B------:R-:W-:Y:S05]  /*0990*/  @P0 BRA `(.L_x_12) ;  /* 0x00000000004c0947 */ /* 0x000fea0003800000 */
[----:B--23--:R-:W2:Y:S01]  /*09a0*/  S2UR UR6, SR_CgaCtaId ;  /* 0x00000000000679c3 */ /* 0x00cea20000008800 */
[----:B------:R-:W-:Y:S01]  /*09b0*/  UMOV UR4, 0x720 ;  /* 0x0000072000047882 */ /* 0x000fe20000000000 */
[----:B------:R-:W-:Y:S01]  /*09c0*/  UMOV UR5, 0x400 ;  /* 0x0000040000057882 */ /* 0x000fe20000000000 */
[----:B------:R-:W-:Y:S01]  /*09d0*/  USEL UR4, UR4, 0x620, UP3 ;  /* 0x0000062004047887 */ /* 0x000fe20009800000 */
[----:B------:R-:W-:Y:S01]  /*09e0*/  UMOV UR8, 0x1 ;  /* 0x0000000100087882 */ /* 0x000fe20000000000 */
[----:B------:R-:W-:Y:S01]  /*09f0*/  ELECT P0, URZ, PT ;  /* 0x0000000000ff782f */ /* 0x000fe20003800000 */
[----:B------:R-:W-:-:S04]  /*0a00*/  UIADD3 UR8, UPT, UPT, -UR8, 0x100000, URZ ;  /* 0x0010000008087890 */ /* 0x000fc8000fffe1ff */
[----:B------:R-:W-:Y:S02]  /*0a10*/  USHF.L.U32 UR9, UR8, 0xb, URZ ;  /* 0x0000000b08097899 */ /* 0x000fe400080006ff */
[----:B------:R-:W-:Y:S02]  /*0a20*/  USHF.L.U32 UR8, UR8, 0x1, URZ ;  /* 0x0000000108087899 */ /* 0x000fe400080006ff */
[----:B--2---:R-:W-:Y:S02]  /*0a30*/  ULEA UR6, UR6, UR5, 0x18 ;  /* 0x0000000506067291 */ /* 0x004fe4000f8ec0ff */
[----:B------:R-:W-:-:S04]  /*0a40*/  UIADD3 UR4, UPT, UPT, -UR4, 0x100000, URZ ;  /* 0x0010000004047890 */ /* 0x000fc8000fffe1ff */
[----:B------:R-:W-:Y:S02]  /*0a50*/  USHF.L.U32 UR5, UR4, 0xb, URZ ;  /* 0x0000000b04057899 */ /* 0x000fe400080006ff */
[----:B------:R-:W-:Y:S01]  /*0a60*/  USHF.L.U32 UR4, UR4, 0x1, URZ ;  /* 0x0000000104047899 */ /* 0x000fe200080006ff */
[----:B------:R-:W2:Y:S03]  /*0a70*/  FENCE.VIEW.ASYNC.S ;  /* 0x00000000000073c6 */ /* 0x000ea60000000000 */
[----:B--2---:R4:W2:Y:S08]  /*0a80*/  SYNCS.EXCH.64 URZ, [UR6+0xa0], UR8 ;  /* 0x0000a00806ff75b2 */ /* 0x0048b00008000100 */
[----:B------:R4:W3:Y:S01]  /*0a90*/  SYNCS.EXCH.64 URZ, [UR6+0xb0], UR4 ;  /* 0x0000b00406ff75b2 */ /* 0x0008e20008000100 */
[----:B------:R4:W1:Y:S01]  /*0aa0*/  SYNCS.EXCH.64 URZ, [UR6+0xa8], UR8 ;  /* 0x0000a80806ff75b2 */ /* 0x0008620008000100 */
[----:B------:R4:W1:Y:S02]  /*0ab0*/  SYNCS.EXCH.64 URZ, [UR6+0xb8], UR4 ;  /* 0x0000b80406ff75b2 */ /* 0x0008640008000100 */
[----:B----4-:R-:W-:Y:S01]  /*0ac0*/  NOP ;  /* 0x0000000000007918 */ /* 0x010fe20000000000 */
.L_x_12:
[----:B------:R-:W4:Y:S01]  /*0ad0*/  SHFL.IDX PT, R2, R53, RZ, 0x1f ;  /* 0x00001fff35027589 */ /* 0x000f2200000e0000 */
[----:B------:R-:W-:Y:S01]  /*0ae0*/  NOP ;  /* 0x0000000000007918 */ /* 0x000fe20000000000 */
[----:B----4-:R-:W-:-:S13]  /*0af0*/  ISETP.NE.AND P0, PT, R2, 0x5, PT ;  /* 0x000000050200780c */ /* 0x010fda0003f05270 */
[----:B------:R-:W-:Y:S05]  /*0b00*/  @P0 BRA `(.L_x_13) ;  /* 0x0000000000580947 */ /* 0x000fea0003800000 */
[----:B--23--:R-:W2:Y:S01]  /*0b10*/  S2UR UR4, SR_CgaCtaId ;  /* 0x00000000000479c3 */ /* 0x00cea20000008800 */
        /* <DEDUP_REMOVED lines=12> */
[----:B--2---:R4:W2:Y:S01]  /*0be0*/  SYNCS.EXCH.64 URZ, [UR4+0xc0], UR8 ;  /* 0x0000c00804ff75b2 */ /* 0x0048a20008000100 */
[----:B------:R4:W3:Y:S01]  /*0bf0*/  SYNCS.EXCH.64 URZ, [UR4+0xe0], UR6 ;  /* 0x0000e00604ff75b2 */ /* 0x0008e20008000100 */
[----:B------:R4:W1:Y:S01]  /*0c00*/  SYNCS.EXCH.64 URZ, [UR4+0xc8], UR8 ;  /* 0x0000c80804ff75b2 */ /* 0x0008620008000100 */
[----:B------:R4:W1:Y:S01]  /*0c10*/  SYNCS.EXCH.64 URZ, [UR4+0xe8], UR6 ;  /* 0x0000e80604ff75b2 */ /* 0x0008620008000100 */
[----:B------:R4:W1:Y:S01]  /*0c20*/  SYNCS.EXCH.64 URZ, [UR4+0xd0], UR8 ;  /* 0x0000d00804ff75b2 */ /* 0x0008620008000100 */
[----:B------:R4:W1:Y:S01]  /*0c30*/  SYNCS.EXCH.64 URZ, [UR4+0xf0], UR6 ;  /* 0x0000f00604ff75b2 */ /* 0x0008620008000100 */
[----:B------:R4:W1:Y:S01]  /*0c40*/  SYNCS.EXCH.64 URZ, [UR4+0xd8], UR8 ;  /* 0x0000d80804ff75b2 */ /* 0x0008620008000100 */
[----:B------:R4:W1:Y:S02]  /*0c50*/  SYNCS.EXCH.64 URZ, [UR4+0xf8], UR6 ;  /* 0x0000f80604ff75b2 */ /* 0x0008640008000100 */
[----:B----4-:R-:W-:Y:S01]  /*0c60*/  NOP ;  /* 0x0000000000007918 */ /* 0x010fe20000000000 */
.L_x_13:
[----:B------:R-:W4:Y:S01]  /*0c70*/  SHFL.IDX PT, R2, R53, RZ, 0x1f ;  /* 0x00001fff35027589 */ /* 0x000f2200000e0000 */
[----:B------:R-:W1:Y:S01]  /*0c80*/  S2UR UR54, SR_CgaCtaId ;  /* 0x00000000003679c3 */ /* 0x000e620000008800 */
[----:B------:R-:W-:Y:S01]  /*0c90*/  NOP ;  /* 0x0000000000007918 */ /* 0x000fe20000000000 */
[----:B----4-:R-:W-:-:S13]  /*0ca0*/  ISETP.NE.AND P0, PT, R2, 0x3, PT ;  /* 0x000000030200780c */ /* 0x010fda0003f05270 */
[----:B-1----:R-:W-:Y:S05]  /*0cb0*/  @P0 BRA `(.L_x_14) ;  /* 0x0000000000340947 */ /* 0x002fea0003800000 */
[----:B--23--:R-:W-:Y:S01]  /*0cc0*/  UMOV UR4, 0x400 ;  /* 0x0000040000047882 */ /* 0x00cfe20000000000 */
[----:B------:R-:W-:Y:S01]  /*0cd0*/  UMOV UR6, 0x20 ;  /* 0x0000002000067882 */ /* 0x000fe20000000000 */
[----:B------:R-:W-:Y:S02]  /*0ce0*/  ULEA UR4, UR54, UR4, 0x18 ;  /* 0x0000000436047291 */ /* 0x000fe4000f8ec0ff */
[----:B------:R-:W-:-:S04]  /*0cf0*/  UIADD3 UR6, UPT, UPT, -UR6, 0x100000, URZ ;  /* 0x0010000006067890 */ /* 0x000fc8000fffe1ff */
[----:B------:R-:W-:Y:S02]  /*0d00*/  USHF.L.U32 UR7, UR6, 0xb, URZ ;  /* 0x0000000b06077899 */ /* 0x000fe400080006ff */
[----:B------:R-:W-:Y:S01]  /*0d10*/  USHF.L.U32 UR6, UR6, 0x1, URZ ;  /* 0x0000000106067899 */ /* 0x000fe200080006ff */
[----:B------:R-:W-:Y:S01]  /*0d20*/  ELECT P0, URZ, PT ;  /* 0x0000000000ff782f */ /* 0x000fe20003800000 */
[----:B------:R-:W1:Y:S10]  /*0d30*/  FENCE.VIEW.ASYNC.S ;  /* 0x00000000000073c6 */ /* 0x000e740000000000 */
[----:B-1----:R1:W4:Y:S01]  /*0d40*/  SYNCS.EXCH.64 URZ, [UR4+0x100], UR6 ;  /* 0x0001000604ff75b2 */ /* 0x0023220008000100 */
[----:B------:R1:W2:Y:S01]  /*0d50*/  SYNCS.EXCH.64 URZ, [UR4+0x110], UR6 ;  /* 0x0001100604ff75b2 */ /* 0x0002a20008000100 */
[----:B------:R1:W3:Y:S01]  /*0d60*/  SYNCS.EXCH.64 URZ, [UR4+0x108], UR6 ;  /* 0x0001080604ff75b2 */ /* 0x0002e20008000100 */
[----:B------:R1:W1:Y:S01]  /*0d70*/  SYNCS.EXCH.64 URZ, [UR4+0x118], UR6 ;  /* 0x0001180604ff75b2 */ /* 0x0002620008000100 */
[----:B------:R-:W-:Y:S01]  /*0d80*/  NOP ;  /* 0x0000000000007918 */ /* 0x000fe20000000000 */
.L_x_14:
[----:B-123--:R-:W1:Y:S01]  /*0d90*/  LDCU UR4, c[0x0][0x36c] ;  /* 0x00006d80ff0477ac */ /* 0x00ee620008000800 */
[----:B------:R-:W-:Y:S01]  /*0da0*/  ISETP.NE.OR P3, PT, R0, 0x2, !P3 ;  /* 0x000000020000780c */ /* 0x000fe20005f65670 */
[----:B------:R-:W-:Y:S01]  /*0db0*/  NOP ;  /* 0x0000000000007918 */ /* 0x000fe20000000000 */
[----:B------:R-:W-:Y:S01]  /*0dc0*/  LOP3.LUT R0, R63, 0x1f, RZ, 0xc0, !PT ;  /* 0x0000001f3f007812 */ /* 0x000fe200078ec0ff */
[----:B------:R-:W-:Y:S02]  /*0dd0*/  UISETP.NE.AND UP4, UPT, UR22, URZ, UPT ;  /* 0x000000ff1600728c */ /* 0x000fe4000bf85270 */
[----:B-1----:R-:W-:-:S09]  /*0de0*/  UISETP.EQ.U32.AND UP5, UPT, UR4, 0x1, UPT ;  /* 0x000000010400788c */ /* 0x002fd2000bfa2070 */
[----:B------:R-:W-:Y:S05]  /*0df0*/  BRA.U !UP5, `(.L_x_15) ;  /* 0x000000010d087547 */ /* 0x000fea000b800000 */
[----:B----4-:R-:W-:Y:S01]  /*0e00*/  UCGABAR_ARV ;  /* 0x00000000000079c7 */ /* 0x010fe20008000000 */
[----:B------:R-:W-:Y:S05]  /*0e10*/  BRA `(.L_x_16) ;  /* 0x0000000000047947 */ /* 0x000fea0003800000 */
.L_x_15:
[----:B----4-:R-:W-:Y:S01]  /*0e20*/  NOP ;  /* 0x0000000000007918 */ /* 0x010fe20000000000 */
.L_x_16:
[----:B------:R-:W1:Y:S01]  /*0e30*/  S2UR UR7, SR_CTAID.X ;  /* 0x00000000000779c3 */ /* 0x000e620000002500 */
[----:B------:R-:W-:-:S05]  /*0e40*/  CS2R.32 R55, SR_CgaSize ;  /* 0x0000000000377805 */ /* 0x000fca0000008a00 */
[----:B------:R-:W-:-:S05]  /*0e50*/  IMAD R55, R55, -0xa0, RZ ;  /* 0xffffff6037377824 */ /* 0x000fca00078e02ff */
[----:B------:R-:W-:-:S14]  /*0e60*/  R2UR UR5, R55 ;  /* 0x00000000370572ca */ /* 0x000fdc00000e0000 */
[----:B------:R-:W2:Y:S01]  /*0e70*/  LDCU UR5, c[0x0][UR5+0x2b0] ;  /* 0x00005600050577ac */ /* 0x000ea20008000800 */
[----:B------:R-:W-:-:S05]  /*0e80*/  CS2R.32 R55, SR_CgaSize ;  /* 0x0000000000377805 */ /* 0x000fca0000008a00 */
[----:B------:R-:W-:-:S05]  /*0e90*/  IMAD R55, R55, -0xa0, RZ ;  /* 0xffffff6037377824 */ /* 0x000fca00078e02ff */
[----:B------:R-:W-:-:S14]  /*0ea0*/  R2UR UR4, R55 ;  /* 0x00000000370472ca */ /* 0x000fdc00000e0000 */
[----:B------:R-:W3:Y:S01]  /*0eb0*/  LDCU UR4, c[0x0][UR4+0x2b4] ;  /* 0x00005680040477ac */ /* 0x000ee20008000800 */
[----:B------:R-:W4:Y:S01]  /*0ec0*/  S2UR UR8, SR_CTAID.Y ;  /* 0x00000000000879c3 */ /* 0x000f220000002600 */
[----:B------:R-:W-:-:S05]  /*0ed0*/  CS2R.32 R55, SR_CgaSize ;  /* 0x0000000000377805 */ /* 0x000fca0000008a00 */
[----:B------:R-:W-:-:S05]  /*0ee0*/  IMAD R55, R55, -0xa0, RZ ;  /* 0xffffff6037377824 */ /* 0x000fca00078e02ff */
[----:B------:R-:W-:-:S14]  /*0ef0*/  R2UR UR9, R55 ;  /* 0x00000000370972ca */ /* 0x000fdc00000e0000 */
[----:B------:R-:W3:Y:S01]  /*0f00*/  LDCU UR9, c[0x0][UR9+0x2a0] ;  /* 0x00005400090977ac */ /* 0x000ee20008000800 */
[----:B------:R-:W-:-:S05]  /*0f10*/  CS2R.32 R55, SR_CgaSize ;  /* 0x0000000000377805 */ /* 0x000fca0000008a00 */
[----:B------:R-:W-:-:S05]  /*0f20*/  IMAD R55, R55, -0xa0, RZ ;  /* 0xffffff6037377824 */ /* 0x000fca00078e02ff */
[----:B------:R-:W-:-:S14]  /*0f30*/  R2UR UR10, R55 ;  /* 0x00000000370a72ca */ /* 0x000fdc00000e0000 */
[----:B------:R-:W3:Y:S01]  /*0f40*/  LDCU UR10, c[0x0][UR10+0x2a4] ;  /* 0x000054800a0a77ac */ /* 0x000ee20008000800 */
[----:B------:R-:W3:Y:S01]  /*0f50*/  S2UR UR36, SR_CTAID.Z ;  /* 0x00000000002479c3 */ /* 0x000ee20000002700 */
[----:B------:R-:W3:Y:S01]  /*0f60*/  LDCU UR23, c[0x0][0xb24] ;  /* 0x00016480ff1777ac */ /* 0x000ee20008000800 */
[----:B------:R-:W3:Y:S01]  /*0f70*/  LDCU UR42, c[0x0][0xb24] ;  /* 0x00016480ff2a77ac */ /* 0x000ee20008000800 */
[----:B-1----:R-:W-:Y:S01]  /*0f80*/  I2FP.F32.U32 R3, UR7 ;  /* 0x0000000700037c45 */ /* 0x002fe20008201000 */
[----:B------:R-:W1:Y:S04]  /*0f90*/  LDCU UR27, c[0x0][0xb30] ;  /* 0x00016600ff1b77ac */ /* 0x000e680008000800 */
[----:B--2---:R-:W-:Y:S01]  /*0fa0*/  FMUL R3, R3, UR5 ;  /* 0x0000000503037c20 */ /* 0x004fe20008400000 */
[----:B------:R-:W-:Y:S01]  /*0fb0*/  USHF.L.U32 UR29, UR54, 0x8, URZ ;  /* 0x00000008361d7899 */ /* 0x000fe200080006ff */
[----:B----4-:R-:W-:Y:S01]  /*0fc0*/  I2FP.F32.U32 R2, UR8 ;  /* 0x0000000800027c45 */ /* 0x010fe20008201000 */
[----:B------:R-:W-:Y:S01]  /*0fd0*/  UMOV UR25, UR7 ;  /* 0x0000000700197c82 */ /* 0x000fe20008000000 */
[----:B------:R-:W-:-:S02]  /*0fe0*/  UMOV UR26, UR8 ;  /* 0x00000008001a7c82 */ /* 0x000fc40008000000 */
[----:B------:R-:W2:Y:S01]  /*0ff0*/  F2I.U32.TRUNC.NTZ R3, R3 ;  /* 0x0000000300037305 */ /* 0x000ea2000020f000 */
[----:B---3--:R-:W-:Y:S01]  /*1000*/  UISETP.GE.AND UP2, UPT, UR23, 0x1, UPT ;  /* 0x000000011700788c */ /* 0x008fe2000bf46270 */
[----:B------:R-:W-:-:S06]  /*1010*/  FMUL R2, R2, UR4 ;  /* 0x0000000402027c20 */ /* 0x000fcc0008400000 */
[----:B------:R-:W3:Y:S01]  /*1020*/  F2I.U32.TRUNC.NTZ R2, R2 ;  /* 0x0000000200027305 */ /* 0x000ee2000020f000 */
[----:B--2---:R-:W-:Y:S02]  /*1030*/  R2UR UR4, R3 ;  /* 0x00000000030472ca */ /* 0x004fe400000e0000 */
[----:B---3--:R-:W-:Y:S02]  /*1040*/  R2UR UR6, R2 ;  /* 0x00000000020672ca */ /* 0x008fe400000e0000 */
[----:B------:R-:W-:-:S09]  /*1050*/  PRMT R2, RZ, 0x7610, R2 ;  /* 0x00007610ff027816 */ /* 0x000fd20000000002 */
[----:B------:R-:W-:-:S04]  /*1060*/  UIADD3 UR5, UPT, UPT, -UR4, URZ, URZ ;  /* 0x000000ff04057290 */ /* 0x000fc8000fffe1ff */
[----:B------:R-:W-:Y:S02]  /*1070*/  UIMAD UR5, UR9, UR5, UR7 ;  /* 0x00000005090572a4 */ /* 0x000fe4000f8e0207 */
[----:B------:R-:W-:-:S04]  /*1080*/  UIADD3 UR4, UPT, UPT, -UR6, URZ, URZ ;  /* 0x000000ff06047290 */ /* 0x000fc8000fffe1ff */
[----:B------:R-:W-:Y:S01]  /*1090*/  IMAD.U32 R55, RZ, RZ, UR5 ;  /* 0x00000005ff377e24 */ /* 0x000fe2000f8e00ff */
[----:B------:R-:W-:-:S06]  /*10a0*/  UIMAD UR4, UR10, UR4, UR8 ;  /* 0x000000040a0472a4 */ /* 0x000fcc000f8e0208 */
[----:B------:R-:W-:Y:S01]  /*10b0*/  IMAD.U32 R54, RZ, RZ, UR4 ;  /* 0x00000004ff367e24 */ /* 0x000fe2000f8e00ff */
[----:B-1----:R-:W-:Y:S06]  /*10c0*/  BRA.U UP4, `(.L_x_17) ;  /* 0x0000000104807547 */ /* 0x002fec000b800000 */
[----:B------:R-:W-:Y:S02]  /*10d0*/  R2UR UR9, R54 ;  /* 0x00000000360972ca */ /* 0x000fe400000e0000 */
[----:B------:R-:W-:-:S11]  /*10e0*/  R2UR UR8, R55 ;  /* 0x00000000370872ca */ /* 0x000fd600000e0000 */
[----:B------:R-:W-:Y:S02]  /*10f0*/  UISETP.NE.AND UP0, UPT, UR9, 0x1, UPT ;  /* 0x000000010900788c */ /* 0x000fe4000bf05270 */
[----:B------:R-:W-:Y:S02]  /*1100*/  UISETP.NE.AND UP1, UPT, UR9, 0x2, UPT ;  /* 0x000000020900788c */ /* 0x000fe4000bf25270 */
[----:B------:R-:W-:Y:S02]  /*1110*/  USEL UR5, URZ, 0x2, UP0 ;  /* 0x00000002ff057887 */ /* 0x000fe40008000000 */
[----:B------:R-:W-:Y:S02]  /*1120*/  UISETP.NE.AND UP0, UPT, UR9, 0x3, UPT ;  /* 0x000000030900788c */ /* 0x000fe4000bf05270 */
[----:B------:R-:W-:Y:S02]  /*1130*/  USEL UR4, URZ, 0x4, UP1 ;  /* 0x00000004ff047887 */ /* 0x000fe40008800000 */
[----:B------:R-:W-:-:S02]  /*1140*/  UISETP.NE.AND UP1, UPT, UR9, 0x4, UPT ;  /* 0x000000040900788c */ /* 0x000fc4000bf25270 */
[----:B------:R-:W-:Y:S02]  /*1150*/  USEL UR7, URZ, 0x8, UP0 ;  /* 0x00000008ff077887 */ /* 0x000fe40008000000 */
[----:B------:R-:W-:Y:S02]  /*1160*/  UISETP.NE.AND UP0, UPT, UR9, 0x5, UPT ;  /* 0x000000050900788c */ /* 0x000fe4000bf05270 */
[----:B------:R-:W-:Y:S02]  /*1170*/  USEL UR6, URZ, 0x10, UP1 ;  /* 0x00000010ff067887 */ /* 0x000fe40008800000 */
[----:B------:R-:W-:Y:S02]  /*1180*/  UISETP.NE.AND UP1, UPT, UR9, 0x6, UPT ;  /* 0x000000060900788c */ /* 0x000fe4000bf25270 */
[----:B------:R-:W-:Y:S02]  /*1190*/  USEL UR11, URZ, 0x20, UP0 ;  /* 0x00000020ff0b7887 */ /* 0x000fe40008000000 */
[----:B------:R-:W-:-:S02]  /*11a0*/  UISETP.NE.AND UP0, UPT, UR9, 0x7, UPT ;  /* 0x000000070900788c */ /* 0x000fc4000bf05270 */
[----:B------:R-:W-:Y:S02]  /*11b0*/  USEL UR12, URZ, 0x40, UP1 ;  /* 0x00000040ff0c7887 */ /* 0x000fe40008800000 */
[----:B------:R-:W-:Y:S02]  /*11c0*/  UISETP.NE.AND UP1, UPT, UR9, URZ, UPT ;  /* 0x000000ff0900728c */ /* 0x000fe4000bf25270 */
[----:B------:R-:W-:Y:S02]  /*11d0*/  USEL UR13, URZ, 0x80, UP0 ;  /* 0x00000080ff0d7887 */ /* 0x000fe40008000000 */
[----:B------:R-:W-:Y:S02]  /*11e0*/  UISETP.NE.AND UP0, UPT, UR8, URZ, UPT ;  /* 0x000000ff0800728c */ /* 0x000fe4000bf05270 */
[----:B------:R-:W-:Y:S02]  /*11f0*/  UISETP.EQ.OR UP1, UPT, UR8, URZ, !UP1 ;  /* 0x000000ff0800728c */ /* 0x000fe4000cf22670 */
[----:B------:R-:W-:-:S02]  /*1200*/  USEL UR9, UR5, 0x2, UP0 ;  /* 0x0000000205097887 */ /* 0x000fc40008000000 */
[----:B------:R-:W-:Y:S02]  /*1210*/  USEL UR4, UR4, 0x4, UP0 ;  /* 0x0000000404047887 */ /* 0x000fe40008000000 */
[----:B------:R-:W-:Y:S02]  /*1220*/  USEL UR5, URZ, 0x1, !UP1 ;  /* 0x00000001ff057887 */ /* 0x000fe4000c800000 */
[----:B------:R-:W-:Y:S02]  /*1230*/  USEL UR10, UR7, 0x8, UP0 ;  /* 0x00000008070a7887 */ /* 0x000fe40008000000 */
[----:B------:R-:W-:Y:S02]  /*1240*/  USEL UR8, UR6, 0x10, UP0 ;  /* 0x0000001006087887 */ /* 0x000fe40008000000 */
[----:B------:R-:W-:Y:S02]  /*1250*/  UIADD3 UR4, UPT, UPT, UR4, UR9, UR5 ;  /* 0x0000000904047290 */ /* 0x000fe4000fffe005 */
[----:B------:R-:W-:-:S02]  /*1260*/  USEL UR7, UR11, 0x20, UP0 ;  /* 0x000000200b077887 */ /* 0x000fc40008000000 */
[----:B------:R-:W-:Y:S02]  /*1270*/  USEL UR6, UR12, 0x40, UP0 ;  /* 0x000000400c067887 */ /* 0x000fe40008000000 */
[----:B------:R-:W-:Y:S02]  /*1280*/  UIADD3 UR4, UPT, UPT, UR8, UR10, UR4 ;  /* 0x0000000a08047290 */ /* 0x000fe4000fffe004 */
[----:B------:R-:W-:Y:S02]  /*1290*/  USEL UR5, UR13, 0x80, UP0 ;  /* 0x000000800d057887 */ /* 0x000fe40008000000 */
[----:B------:R-:W-:-:S04]  /*12a0*/  UIADD3 UR4, UPT, UPT, UR6, UR7, UR4 ;  /* 0x0000000706047290 */ /* 0x000fc8000fffe004 */
[----:B------:R-:W-:-:S06]  /*12b0*/  UIADD3 UR4, UPT, UPT, UR4, UR5, URZ ;  /* 0x0000000504047290 */ /* 0x000fcc000fffe0ff */
[----:B------:R-:W-:Y:S02]  /*12c0*/  IMAD.U32 R2, RZ, RZ, UR4 ;  /* 0x00000004ff027e24 */ /* 0x000fe4000f8e00ff */
.L_x_17:
[----:B------:R-:W-:Y:S05]  /*12d0*/  BRA.U !UP2, `(.L_x_18) ;  /* 0x000000010ad47547 */ /* 0x000fea000b800000 */
[----:B------:R-:W1:Y:S01]  /*12e0*/  LDCU.128 UR12, c[0x0][0xb10] ;  /* 0x00016200ff0c77ac */ /* 0x000e620008000c00 */
[----:B------:R-:W2:Y:S01]  /*12f0*/  LDCU UR6, c[0x0][0x370] ;  /* 0x00006e00ff0677ac */ /* 0x000ea20008000800 */
[----:B------:R-:W3:Y:S01]  /*1300*/  LDCU UR5, c[0x0][0x374] ;  /* 0x00006e80ff0577ac */ /* 0x000ee20008000800 */
[----:B------:R-:W4:Y:S01]  /*1310*/  LDCU UR24, c[0x0][0xb0c] ;  /* 0x00016180ff1877ac */ /* 0x000f220008000800 */
[----:B------:R-:W4:Y:S01]  /*1320*/  LDCU UR4, c[0x0][0xb20] ;  /* 0x00016400ff0477ac */ /* 0x000f220008000800 */
[----:B------:R-:W4:Y:S01]  /*1330*/  LDCU.64 UR8, c[0x0][0xb28] ;  /* 0x00016500ff0877ac */ /* 0x000f220008000a00 */
[----:B-1----:R-:W-:Y:S02]  /*1340*/  UISETP.NE.AND UP0, UPT, UR14, 0x1, UPT ;  /* 0x000000010e00788c */ /* 0x002fe4000bf05270 */
[----:B---3--:R-:W-:Y:S02]  /*1350*/  UIMAD.WIDE.U32 UR10, UR5, UR15, URZ ;  /* 0x0000000f050a72a5 */ /* 0x008fe4000f8e00ff */
[----:B--2---:R-:W-:-:S02]  /*1360*/  UIMAD.WIDE.U32 UR18, UR6, UR12, URZ ;  /* 0x0000000c061272a5 */ /* 0x004fc4000f8e00ff */
[----:B----4-:R-:W-:Y:S02]  /*1370*/  UISETP.NE.AND UP1, UPT, UR24, 0x1, UPT ;  /* 0x000000011800788c */ /* 0x010fe4000bf25270 */
[----:B------:R-:W-:Y:S01]  /*1380*/  UISETP.NE.AND UP2, UPT, UR23, 0x1, UPT ;  /* 0x000000011700788c */ /* 0x000fe2000bf45270 */
[----:B------:R-:W-:Y:S02]  /*1390*/  UMOV UR10, UR11 ;  /* 0x0000000b000a7c82 */ /* 0x000fe40008000000 */
[----:B------:R-:W-:Y:S01]  /*13a0*/  UMOV UR18, UR19 ;  /* 0x0000001300127c82 */ /* 0x000fe20008000000 */
[----:B------:R-:W-:Y:S02]  /*13b0*/  @UP0 USHF.R.U32.HI UR5, URZ, UR4, UR10 ;  /* 0x00000004ff050299 */ /* 0x000fe4000801160a */
[----:B------:R-:W-:Y:S02]  /*13c0*/  UIMAD.WIDE.U32 UR20, UR26, UR15, URZ ;  /* 0x0000000f1a1472a5 */ /* 0x000fe4000f8e00ff */
[----:B------:R-:W-:-:S02]  /*13d0*/  UIMAD.WIDE.U32 UR10, UR5, UR8, URZ ;  /* 0x00000008050a72a5 */ /* 0x000fc4000f8e00ff */
[----:B------:R-:W-:Y:S02]  /*13e0*/  @UP1 USHF.R.U32.HI UR6, URZ, UR13, UR18 ;  /* 0x0000000dff061299 */ /* 0x000fe40008011612 */
[----:B------:R-:W-:Y:S02]  /*13f0*/  UIMAD.WIDE.U32 UR16, UR25, UR12, URZ ;  /* 0x0000000c191072a5 */ /* 0x000fe4000f8e00ff */
[----:B------:R-:W-:Y:S01]  /*1400*/  UIMAD.WIDE.U32 UR18, UR6, UR8, URZ ;  /* 0x00000008061272a5 */ /* 0x000fe2000f8e00ff */
[----:B------:R-:W-:Y:S01]  /*1410*/  UMOV UR20, UR21 ;  /* 0x0000001500147c82 */ /* 0x000fe20008000000 */
[----:B------:R-:W-:Y:S01]  /*1420*/  UMOV UR10, UR11 ;  /* 0x0000000b000a7c82 */ /* 0x000fe20008000000 */
[----:B------:R-:W-:Y:S02]  /*1430*/  USHF.R.U32.HI UR20, URZ, UR4, UR20 ;  /* 0x00000004ff147299 */ /* 0x000fe40008011614 */
[----:B------:R-:W-:Y:S02]  /*1440*/  @UP2 USHF.R.U32.HI UR5, URZ, UR9, UR10 ;  /* 0x00000009ff052299 */ /* 0x000fe4000801160a */
[----:B------:R-:W-:Y:S01]  /*1450*/  UMOV UR7, UR19 ;  /* 0x0000001300077c82 */ /* 0x000fe20008000000 */
[----:B------:R-:W-:Y:S01]  /*1460*/  UMOV UR16, UR17 ;  /* 0x0000001100107c82 */ /* 0x000fe20008000000 */
[----:B------:R-:W-:-:S02]  /*1470*/  @UP2 USHF.R.U32.HI UR6, URZ, UR9, UR7 ;  /* 0x00000009ff062299 */ /* 0x000fc40008011607 */
[----:B------:R-:W-:Y:S02]  /*1480*/  USHF.R.U32.HI UR13, URZ, UR13, UR16 ;  /* 0x0000000dff0d7299 */ /* 0x000fe40008011610 */
[----:B------:R-:W-:Y:S02]  /*1490*/  USEL UR4, UR26, UR20, !UP0 ;  /* 0x000000141a047287 */ /* 0x000fe4000c000000 */
[----:B------:R-:W-:Y:S02]  /*14a0*/  UIMAD UR7, UR5, UR23, URZ ;  /* 0x00000017050772a4 */ /* 0x000fe4000f8e02ff */
[----:B------:R-:W-:Y:S02]  /*14b0*/  USEL UR5, UR25, UR13, !UP1 ;  /* 0x0000000d19057287 */ /* 0x000fe4000c800000 */
[----:B------:R-:W-:Y:S02]  /*14c0*/  UIMAD UR12, UR6, UR23, URZ ;  /* 0x00000017060c72a4 */ /* 0x000fe4000f8e02ff */
[----:B------:R-:W-:-:S02]  /*14d0*/  UISETP.GE.AND UP0, UPT, UR4, UR7, UPT ;  /* 0x000000070400728c */ /* 0x000fc4000bf06270 */
[----:B------:R-:W-:Y:S02]  /*14e0*/  UIMAD.WIDE.U32 UR10, UR4, UR8, URZ ;  /* 0x00000008040a72a5 */ /* 0x000fe4000f8e00ff */
[----:B------:R-:W-:Y:S02]  /*14f0*/  UISETP.GE.OR UP0, UPT, UR5, UR12, UP0 ;  /* 0x0000000c0500728c */ /* 0x000fe40008706670 */
[----:B------:R-:W-:Y:S02]  /*1500*/  UIMAD.WIDE.U32 UR12, UR5, UR8, URZ ;  /* 0x00000008050c72a5 */ /* 0x000fe4000f8e00ff */
[----:B------:R-:W-:Y:S01]  /*1510*/  UIADD3 UR10, UPT, UPT, -UR4, URZ, URZ ;  /* 0x000000ff040a7290 */ /* 0x000fe2000fffe1ff */
[----:B------:R-:W-:Y:S01]  /*1520*/  UMOV UR8, UR11 ;  /* 0x0000000b00087c82 */ /* 0x000fe20008000000 */
[----:B------:R-:W-:Y:S02]  /*1530*/  UIADD3 UR11, UPT, UPT, -UR5, URZ, URZ ;  /* 0x000000ff050b7290 */ /* 0x000fe4000fffe1ff */
[----:B------:R-:W-:-:S03]  /*1540*/  USHF.R.U32.HI UR8, URZ, UR9, UR8 ;  /* 0x00000009ff087299 */ /* 0x000fc60008011608 */
[----:B------:R-:W-:Y:S01]  /*1550*/  @!UP0 UMOV UR7, UR13 ;  /* 0x0000000d00078c82 */ /* 0x000fe20008000000 */
[----:B------:R-:W-:Y:S02]  /*1560*/  UIMAD UR26, UR14, UR10, UR26 ;  /* 0x0000000a0e1a72a4 */ /* 0x000fe4000f8e021a */
[----:B------:R-:W-:Y:S02]  /*1570*/  USEL UR8, UR4, UR8, !UP2 ;  /* 0x0000000804087287 */ /* 0x000fe4000d000000 */
[----:B------:R-:W-:Y:S02]  /*1580*/  @!UP0 USHF.R.U32.HI UR7, URZ, UR9, UR7 ;  /* 0x00000009ff078299 */ /* 0x000fe40008011607 */
[----:B------:R-:W-:Y:S02]  /*1590*/  UIADD3 UR9, UPT, UPT, -UR8, URZ, URZ ;  /* 0x000000ff08097290 */ /* 0x000fe4000fffe1ff */
[----:B------:R-:W-:Y:S02]  /*15a0*/  @!UP0 USEL UR7, UR5, UR7, !UP2 ;  /* 0x0000000705078287 */ /* 0x000fe4000d000000 */
[----:B------:R-:W-:-:S02]  /*15b0*/  UIMAD UR9, UR23, UR9, UR4 ;  /* 0x00000009170972a4 */ /* 0x000fc4000f8e0204 */
[----:B------:R-:W-:Y:S02]  /*15c0*/  @!UP0 UIADD3 UR8, UPT, UPT, UR8, -UR7, URZ ;  /* 0x8000000708088290 */ /* 0x000fe4000fffe0ff */
[----:B------:R-:W-:Y:S02]  /*15d0*/  @!UP0 UIMAD UR6, UR9, UR6, UR7 ;  /* 0x00000006090682a4 */ /* 0x000fe4000f8e0207 */
[----:B------:R-:W-:Y:S02]  /*15e0*/  @!UP0 UIMAD UR4, UR8, UR23, UR5 ;  /* 0x00000017080482a4 */ /* 0x000fe4000f8e0205 */
[----:B------:R-:W-:Y:S02]  /*15f0*/  UIMAD UR25, UR24, UR11, UR25 ;  /* 0x0000000b181972a4 */ /* 0x000fe4000f8e0219 */
[----:B------:R-:W-:Y:S01]  /*1600*/  UIMAD UR26, UR4, UR14, UR26 ;  /* 0x0000000e041a72a4 */ /* 0x000fe2000f8e021a */
[----:B------:R-:W-:Y:S02]  /*1610*/  @!UP0 UMOV UR5, UR6 ;  /* 0x0000000600058c82 */ /* 0x000fe40008000000 */
[----:B------:R-:W-:-:S12]  /*1620*/  UIMAD UR25, UR5, UR24, UR25 ;  /* 0x00000018051972a4 */ /* 0x000fd8000f8e0219 */
.L_x_18:
[----:B------:R-:W-:Y:S02]  /*1630*/  UISETP.NE.AND UP1, UPT, UR27, 0x1, UPT ;  /* 0x000000011b00788c */ /* 0x000fe4000bf25270 */
[----:B------:R-:W-:Y:S02]  /*1640*/  UISETP.NE.AND UP0, UPT, UR22, 0x2, UPT ;  /* 0x000000021600788c */ /* 0x000fe4000bf05270 */
[----:B------:R-:W-:-:S05]  /*1650*/  ULOP3.LUT UR29, UR29, 0x700, URZ, 0xc0, !UPT ;  /* 0x000007001d1d7892 */ /* 0x000fca000f8ec0ff */
[----:B------:R-:W-:Y:S07]  /*1660*/  BRA.U UP1, `(.L_x_19) ;  /* 0x0000000101447547 */ /* 0x000fee000b800000 */
[----:B------:R-:W1:Y:S01]  /*1670*/  LDCU.128 UR8, c[0x0][0xb10] ;  /* 0x00016200ff0877ac */ /* 0x000e620008000c00 */
[----:B------:R-:W2:Y:S01]  /*1680*/  LDCU UR12, c[0x0][0xb0c] ;  /* 0x00016180ff0c77ac */ /* 0x000ea20008000800 */
[----:B------:R-:W3:Y:S01]  /*1690*/  LDCU UR13, c[0x0][0xb20] ;  /* 0x00016400ff0d77ac */ /* 0x000ee20008000800 */
[----:B-1----:R-:W-:Y:S02]  /*16a0*/  UIMAD.WIDE.U32 UR6, UR25, UR8, URZ ;  /* 0x00000008190672a5 */ /* 0x002fe4000f8e00ff */
[----:B------:R-:W-:Y:S02]  /*16b0*/  UIMAD.WIDE.U32 UR4, UR26, UR11, URZ ;  /* 0x0000000b1a0472a5 */ /* 0x000fe4000f8e00ff */
[----:B--2---:R-:W-:Y:S02]  /*16c0*/  UISETP.NE.AND UP2, UPT, UR12, 0x1, UPT ;  /* 0x000000010c00788c */ /* 0x004fe4000bf45270 */
[----:B------:R-:W-:Y:S01]  /*16d0*/  UISETP.NE.AND UP1, UPT, UR10, 0x1, UPT ;  /* 0x000000010a00788c */ /* 0x000fe2000bf25270 */
[----:B------:R-:W-:-:S02]  /*16e0*/  UMOV UR6, UR7 ;  /* 0x0000000700067c82 */ /* 0x000fc40008000000 */
[----:B------:R-:W-:Y:S01]  /*16f0*/  UMOV UR4, UR5 ;  /* 0x0000000500047c82 */ /* 0x000fe20008000000 */
[----:B------:R-:W-:Y:S02]  /*1700*/  USHF.R.U32.HI UR6, URZ, UR9, UR6 ;  /* 0x00000009ff067299 */ /* 0x000fe40008011606 */
[----:B---3--:R-:W-:Y:S02]  /*1710*/  USHF.R.U32.HI UR4, URZ, UR13, UR4 ;  /* 0x0000000dff047299 */ /* 0x008fe40008011604 */
[----:B------:R-:W-:Y:S02]  /*1720*/  USEL UR5, UR25, UR6, !UP2 ;  /* 0x0000000619057287 */ /* 0x000fe4000d000000 */
[----:B------:R-:W-:-:S04]  /*1730*/  USEL UR4, UR26, UR4, !UP1 ;  /* 0x000000041a047287 */ /* 0x000fc8000c800000 */
[----:B------:R-:W-:Y:S02]  /*1740*/  UIADD3 UR6, UPT, UPT, UR5, -UR4, URZ ;  /* 0x8000000405067290 */ /* 0x000fe4000fffe0ff */
[----:B------:R-:W-:Y:S02]  /*1750*/  UIADD3 UR4, UPT, UPT, -UR5, UR4, URZ ;  /* 0x0000000405047290 */ /* 0x000fe4000fffe1ff */
[----:B------:R-:W-:Y:S02]  /*1760*/  UIMAD UR26, UR6, UR10, UR26 ;  /* 0x0000000a061a72a4 */ /* 0x000fe4000f8e021a */
[----:B------:R-:W-:-:S12]  /*1770*/  UIMAD UR25, UR4, UR12, UR25 ;  /* 0x0000000c041972a4 */ /* 0x000fd8000f8e0219 */
.L_x_19:
[----:B------:R-:W-:Y:S05]  /*1780*/  BRA.U !UP5, `(.L_x_20) ;  /* 0x000000010d0c7547 */ /* 0x000fea000b800000 */
[----:B------:R-:W-:Y:S01]  /*1790*/  UCGABAR_WAIT ;  /* 0x0000000000007dc7 */ /* 0x000fe20008000000 */
[----:B------:R-:W-:Y:S01]  /*17a0*/  CCTL.IVALL ;  /* 0x00000000ff00798f */ /* 0x000fe20002000000 */
[----:B------:R-:W-:Y:S05]  /*17b0*/  BRA `(.L_x_21) ;  /* 0x0000000000047947 */ /* 0x000fea0003800000 */
.L_x_20:
[----:B------:R-:W-:Y:S06]  /*17c0*/  BAR.SYNC.DEFER_BLOCKING 0x0 ;  /* 0x0000000000007b1d */ /* 0x000fec0000010000 */
.L_x_21:
[----:B------:R-:W-:Y:S05]  /*17d0*/  BRA.U UP0, `(.L_x_22) ;  /* 0x0000001500747547 */ /* 0x000fea000b800000 */
[----:B------:R-:W1:Y:S01]  /*17e0*/  LDCU UR6, c[0x0][0x38c] ;  /* 0x00007180ff0677ac */ /* 0x000e620008000800 */
[----:B------:R-:W-:Y:S01]  /*17f0*/  PLOP3.LUT P1, PT, PT, PT, UP3, 0x80, 0x8 ;  /* 0x000000000008781c */ /* 0x000fe20003f2f038 */
[----:B------:R-:W-:Y:S01]  /*1800*/  IMAD.MOV.U32 R12, RZ, RZ, 0x1 ;  /* 0x00000001ff0c7424 */ /* 0x000fe200078e00ff */
[----:B------:R-:W-:Y:S01]  /*1810*/  ISETP.EQ.OR P2, PT, R0, RZ, P3 ;  /* 0x000000ff0000720c */ /* 0x000fe20001f42670 */
[----:B------:R-:W-:Y:S01]  /*1820*/  UISETP.NE.AND UP1, UPT, UR22, URZ, UPT ;  /* 0x000000ff1600728c */ /* 0x000fe2000bf25270 */
[----:B------:R-:W-:Y:S02]  /*1830*/  PLOP3.LUT P1, PT, P1, PT, PT, 0x8, 0x80 ;  /* 0x000000000080781c */ /* 0x000fe40000f2e170 */
[----:B------:R-:W-:Y:S01]  /*1840*/  CS2R R10, SRZ ;  /* 0x00000000000a7805 */ /* 0x000fe2000001ff00 */
[----:B------:R-:W-:Y:S01]  /*1850*/  IMAD.MOV.U32 R9, RZ, RZ, RZ ;  /* 0x000000ffff097224 */ /* 0x000fe200078e00ff */
[----:B------:R-:W2:Y:S01]  /*1860*/  LDCU UR45, c[0x0][0x370] ;  /* 0x00006e00ff2d77ac */ /* 0x000ea20008000800 */
[----:B------:R-:W-:Y:S01]  /*1870*/  IMAD.MOV.U32 R8, RZ, RZ, 0x1 ;  /* 0x00000001ff087424 */ /* 0x000fe200078e00ff */
[----:B------:R-:W3:Y:S01]  /*1880*/  LDCU.64 UR40, c[0x0][0x348] ;  /* 0x00006900ff2877ac */ /* 0x000ee20008000a00 */
[----:B------:R-:W-:-:S02]  /*1890*/  USHF.R.U32.HI UR49, URZ, 0x5, UR29 ;  /* 0x00000005ff317899 */ /* 0x000fc4000801161d */
[----:B-1----:R-:W-:Y:S02]  /*18a0*/  UIADD3 UR5, UPT, UPT, UR6, 0x3f, URZ ;  /* 0x0000003f06057890 */ /* 0x002fe4000fffe0ff */
[----:B------:R-:W-:Y:S02]  /*18b0*/  UIADD3 UR50, UPT, UPT, UR6, 0x7e, URZ ;  /* 0x0000007e06327890 */ /* 0x000fe4000fffe0ff */
[----:B------:R-:W-:Y:S01]  /*18c0*/  USHF.R.S32.HI UR4, URZ, 0x1f, UR5 ;  /* 0x0000001fff047899 */ /* 0x000fe20008011405 */
[----:B------:R-:W1:Y:S03]  /*18d0*/  LDCU UR44, c[0x0][0x374] ;  /* 0x00006e80ff2c77ac */ /* 0x000e660008000800 */
[----:B------:R-:W-:Y:S02]  /*18e0*/  ULEA.HI UR4, UR4, UR5, URZ, 0x6 ;  /* 0x0000000504047291 */ /* 0x000fe4000f8f30ff */
[----:B------:R-:W-:-:S02]  /*18f0*/  USEL UR31, UR37, 0x2, UP1 ;  /* 0x00000002251f7887 */ /* 0x000fc40008800000 */
[----:B------:R-:W-:Y:S02]  /*1900*/  USHF.R.S32.HI UR47, URZ, 0x6, UR4 ;  /* 0x00000006ff2f7899 */ /* 0x000fe40008011404 */
[----:B------:R-:W-:Y:S02]  /*1910*/  UIADD3 UR4, UPT, UPT, UR6, -0x1, URZ ;  /* 0xffffffff06047890 */ /* 0x000fe4000fffe0ff */
[----:B------:R-:W-:Y:S02]  /*1920*/  UISETP.LT.U32.AND UP0, UPT, UR47, 0x6, UPT ;  /* 0x000000062f00788c */ /* 0x000fe4000bf01070 */
[----:B------:R-:W-:Y:S02]  /*1930*/  UISETP.GE.U32.AND UP2, UPT, UR4, -0x7f, UPT ;  /* 0xffffff810400788c */ /* 0x000fe4000bf46070 */
[----:B------:R-:W-:Y:S01]  /*1940*/  USEL UR46, UR47, 0x6, UP0 ;  /* 0x000000062f2e7887 */ /* 0x000fe20008000000 */
[----:B------:R-:W-:-:S03]  /*1950*/  UMOV UR23, URZ ;  /* 0x000000ff00177c82 */ /* 0x000fc60008000000 */
[----:B------:R-:W-:Y:S02]  /*1960*/  UIADD3 UR30, UPT, UPT, UR46, -0x1, URZ ;  /* 0xffffffff2e1e7890 */ /* 0x000fe4000fffe0ff */
[----:B------:R-:W-:-:S03]  /*1970*/  UIADD3 UR48, UPT, UPT, UR47, -UR46, URZ ;  /* 0x8000002e2f307290 */ /* 0x000fc6000fffe0ff */
[----:B------:R-:W-:-:S04]  /*1980*/  @UP2 UIADD3 UR30, UPT, UPT, UR46, URZ, URZ ;  /* 0x000000ff2e1e2290 */ /* 0x000fc8000fffe0ff */
[----:B-123--:R-:W-:-:S12]  /*1990*/  UIADD3 UR30, UPT, UPT, UR30, 0x1, URZ ;  /* 0x000000011e1e7890 */ /* 0x00efd8000fffe0ff */
.L_x_42:
[----:B------:R-:W-:Y:S01]  /*19a0*/  UISETP.NE.AND UP0, UPT, UR54, URZ, UPT ;  /* 0x000000ff3600728c */ /* 0x000fe2000bf05270 */
[----:B------:R-:W1:Y:S08]  /*19b0*/  S2UR UR54, SR_CgaCtaId ;  /* 0x00000000003679c3 */ /* 0x000e700000008800 */
[----:B------:R-:W-:Y:S05]  /*19c0*/  BRA.U UP0, `(.L_x_23) ;  /* 0x0000000100347547 */ /* 0x000fea000b800000 */
[----:B------:R-:W2:Y:S01]  /*19d0*/  S2R R0, SR_CgaCtaId ;  /* 0x0000000000007919 */ /* 0x000ea20000008800 */
[----:B------:R-:W-:-:S04]  /*19e0*/  MOV R2, 0x400 ;  /* 0x0000040000027802 */ /* 0x000fc80000000f00 */
[----:B--2---:R-:W-:Y:S02]  /*19f0*/  LEA R0, R0, R2, 0x18 ;  /* 0x0000000200007211 */ /* 0x004fe400078ec0ff */
[----:B------:R-:W-:-:S03]  /*1a00*/  SHF.L.U32 R2, R8, 0x1f, RZ ;  /* 0x0000001f08027819 */ /* 0x000fc600000006ff */
[----:B------:R-:W-:-:S04]  /*1a10*/  IMAD R0, R9, 0x8, R0 ;  /* 0x0000000809007824 */ /* 0x000fc800078e0200 */
[----:B------:R-:W2:Y:S02]  /*1a20*/  SYNCS.PHASECHK.TRANS64.TRYWAIT P0, [R0+URZ+0x110], R2 ;  /* 0x00011002000075a7 */ /* 0x000ea400080011ff */
[----:B--2---:R-:W-:Y:S05]  /*1a30*/  @!P0 BRA `(.L_x_24) ;  /* 0x0000005c00f08947 */ /* 0x004fea0003800000 */
.L_x_124:
[----:B------:R-:W-:Y:S01]  /*1a40*/  VIADD R9, R9, 0x1 ;  /* 0x0000000109097836 */ /* 0x000fe20000000000 */
[----:B------:R2:W-:Y:S04]  /*1a50*/  SYNCS.ARRIVE.TRANS64.A1T0 RZ, [R0+URZ+0x100], RZ ;  /* 0x000100ff00ff79a7 */ /* 0x0005e800081000ff */
[----:B------:R-:W-:-:S04]  /*1a60*/  ISETP.NE.AND P0, PT, R9, 0x2, PT ;  /* 0x000000020900780c */ /* 0x000fc80003f05270 */
[----:B------:R-:W-:Y:S02]  /*1a70*/  SEL R9, R9, RZ, P0 ;  /* 0x000000ff09097207 */ /* 0x000fe40000000000 */
[----:B--2---:R-:W-:-:S04]  /*1a80*/  SEL R0, RZ, 0x1, P0 ;  /* 0x00000001ff007807 */ /* 0x004fc80000000000 */
[----:B------:R-:W-:-:S07]  /*1a90*/  LOP3.LUT R8, R8, R0, RZ, 0x3c, !PT ;  /* 0x0000000008087212 */ /* 0x000fce00078e3cff */
.L_x_23:
[----:B------:R-:W-:Y:S01]  /*1aa0*/  UMOV UR21, 0x400 ;  /* 0x0000040000157882 */ /* 0x000fe20000000000 */
[----:B------:R-:W-:Y:S01]  /*1ab0*/  SHF.L.U32 R0, R12, 0x1f, RZ ;  /* 0x0000001f0c007819 */ /* 0x000fe200000006ff */
[----:B-1----:R-:W-:Y:S02]  /*1ac0*/  ULEA UR21, UR54, UR21, 0x18 ;  /* 0x0000001536157291 */ /* 0x002fe4000f8ec0ff */
[----:B------:R-:W-:Y:S02]  /*1ad0*/  UISETP.GE.U32.AND UP0, UPT, UR50, 0x7f, UPT ;  /* 0x0000007f3200788c */ /* 0x000fe4000bf06070 */
[----:B------:R-:W-:Y:S02]  /*1ae0*/  ULEA UR4, UR23, UR21, 0x3 ;  /* 0x0000001517047291 */ /* 0x000fe4000f8e18ff */
[----:B------:R-:W-:Y:S02]  /*1af0*/  USHF.L.U32 UR19, UR26, 0x6, URZ ;  /* 0x000000061a137899 */ /* 0x000fe400080006ff */
[----:B------:R-:W-:Y:S01]  /*1b00*/  ULEA UR35, UR25, UR49, 0x6 ;  /* 0x0000003119237291 */ /* 0x000fe2000f8e30ff */
[----:B------:R-:W-:-:S04]  /*1b10*/  UMOV UR13, URZ ;  /* 0x000000ff000d7c82 */ /* 0x000fc80008000000 */
[----:B------:R1:W2:Y:S01]  /*1b20*/  SYNCS.PHASECHK.TRANS64.TRYWAIT P0, [UR4+0x30], R0 ;  /* 0x00003000ff0075a7 */ /* 0x0002a20008001104 */
[----:B------:R-:W-:Y:S06]  /*1b30*/  BRA.U !UP0, `(.L_x_25) ;  /* 0x0000000108f47547 */ /* 0x000fec000b800000 */
[----:B------:R-:W-:Y:S01]  /*1b40*/  UMOV UR22, URZ ;  /* 0x000000ff00167c82 */ /* 0x000fe20008000000 */
[----:B------:R-:W-:-:S05]  /*1b50*/  UMOV UR4, UR23 ;  /* 0x0000001700047c82 */ /* 0x000fca0008000000 */
.L_x_31:
[----:B------:R-:W-:Y:S01]  /*1b60*/  ULEA UR33, UR4, UR21, 0x3 ;  /* 0x0000001504217291 */ /* 0x000fe2000f8e18ff */
[----:B--2---:R-:W-:Y:S01]  /*1b70*/  @!P3 MOV R2, 0x8000 ;  /* 0x000080000002b802 */ /* 0x004fe20000000f00 */
[----:B--2-4-:R-:W-:Y:S10]  /*1b80*/  @P0 BRA `(.L_x_26) ;  /* 0x00000000000c0947 */ /* 0x014ff40003800000 */
[----:B------:R-:W-:-:S04]  /*1b90*/  SHF.L.U32 R3, R12, 0x1f, RZ ;  /* 0x0000001f0c037819 */ /* 0x000fc800000006ff */
[----:B------:R-:W2:Y:S02]  /*1ba0*/  SYNCS.PHASECHK.TRANS64.TRYWAIT P0, [UR33+0x30], R3 ;  /* 0x00003003ff0075a7 */ /* 0x000ea40008001121 */
[----:B--2---:R-:W-:Y:S05]  /*1bb0*/  @!P0 BRA `(.L_x_27) ;  /* 0x0000005c00a48947 */ /* 0x004fea0003800000 */
.L_x_26:
[----:B------:R2:W-:Y:S01]  /*1bc0*/  @!P3 SYNCS.ARRIVE.TRANS64 RZ, [UR33], R2 ;  /* 0x00000002ffffb9a7 */ /* 0x0005e20008000021 */
[----:B------:R-:W-:-:S04]  /*1bd0*/  ULOP3.LUT UR5, UR31, 0x2, URZ, 0xfc, !UPT ;  /* 0x000000021f057892 */ /* 0x000fc8000f8efcff */
[----:B------:R-:W-:-:S09]  /*1be0*/  UISETP.NE.AND UP0, UPT, UR5, 0x2, UPT ;  /* 0x000000020500788c */ /* 0x000fd2000bf05270 */
[----:B------:R-:W-:Y:S05]  /*1bf0*/  BRA.U UP0, `(.L_x_28) ;  /* 0x0000000100047547 */ /* 0x000fea000b800000 */
[----:B------:R-:W-:Y:S05]  /*1c00*/  BPT.TRAP 0x1 ;  /* 0x000000040000795c */ /* 0x000fea0000300000 */
.L_x_28:
[----:B------:R-:W-:Y:S04]  /*1c10*/  BSSY.RECONVERGENT B0, `(.L_x_29) ;  /* 0x0000003000007945 */ /* 0x000fe80003800200 */
[----:B------:R-:W-:Y:S05]  /*1c20*/  @P2 BRA `(.L_x_30) ;  /* 0x0000000000042947 */ /* 0x000fea0003800000 */
[----:B------:R-:W-:Y:S05]  /*1c30*/  BPT.TRAP 0x1 ;  /* 0x000000040000795c */ /* 0x000fea0000300000 */
.L_x_30:
[----:B------:R-:W-:Y:S05]  /*1c40*/  BSYNC.RECONVERGENT B0 ;  /* 0x0000000000007941 */ /* 0x000fea0003800200 */
.L_x_29:
[----:B------:R-:W-:Y:S02]  /*1c50*/  UIADD3 UR5, UPT, UPT, UR4, 0x1, URZ ;  /* 0x0000000104057890 */ /* 0x000fe4000fffe0ff */
[----:B------:R-:W-:Y:S02]  /*1c60*/  USHF.L.U32 UR4, UR4, 0xe, URZ ;  /* 0x0000000e04047899 */ /* 0x000fe400080006ff */
[----:B------:R-:W-:Y:S02]  /*1c70*/  UISETP.NE.AND UP0, UPT, UR5, 0x6, UPT ;  /* 0x000000060500788c */ /* 0x000fe4000bf05270 */
[----:B------:R-:W-:Y:S02]  /*1c80*/  ULEA UR24, UR29, UR4, 0x2 ;  /* 0x000000041d187291 */ /* 0x000fe4000f8e10ff */
[----:B------:R-:W-:Y:S02]  /*1c90*/  USEL UR6, URZ, 0x1, UP0 ;  /* 0x00000001ff067887 */ /* 0x000fe40008000000 */
[----:B------:R-:W-:-:S02]  /*1ca0*/  USEL UR23, UR5, URZ, UP0 ;  /* 0x000000ff05177287 */ /* 0x000fc40008000000 */
[----:B------:R-:W-:Y:S02]  /*1cb0*/  UIADD3 UR24, UPT, UPT, UR21, UR24, URZ ;  /* 0x0000001815187290 */ /* 0x000fe4000fffe0ff */
[----:B------:R-:W-:Y:S01]  /*1cc0*/  LOP3.LUT R12, R12, UR6, RZ, 0x3c, !PT ;  /* 0x000000060c0c7c12 */ /* 0x000fe2000f8e3cff */
[----:B------:R-:W-:Y:S02]  /*1cd0*/  UIADD3 UR6, UP1, UPT, UR40, 0x80, URZ ;  /* 0x0000008028067890 */ /* 0x000fe4000ff3e0ff */
[----:B------:R-:W-:Y:S01]  /*1ce0*/  ULEA UR5, UR23, UR21, 0x3 ;  /* 0x0000001517057291 */ /* 0x000fe2000f8e18ff */
[----:B-1----:R-:W-:Y:S01]  /*1cf0*/  SHF.L.U32 R0, R12, 0x1f, RZ ;  /* 0x0000001f0c007819 */ /* 0x002fe200000006ff */
[----:B------:R-:W-:Y:S02]  /*1d00*/  USHF.L.U32 UR34, UR22, 0x6, URZ ;  /* 0x0000000616227899 */ /* 0x000fe400080006ff */
[----:B------:R-:W-:Y:S02]  /*1d10*/  UIADD3 UR14, UP0, UPT, UR40, 0x180, URZ ;  /* 0x00000180280e7890 */ /* 0x000fe4000ff1e0ff */
[----:B------:R-:W-:-:S02]  /*1d20*/  UIADD3 UR4, UPT, UPT, UR21, UR4, URZ ;  /* 0x0000000415047290 */ /* 0x000fc4000fffe0ff */
[----:B------:R-:W-:Y:S01]  /*1d30*/  UIADD3.X UR7, UPT, UPT, URZ, UR41, URZ, UP1, !UPT ;  /* 0x00000029ff077290 */ /* 0x000fe20008ffe4ff */
[----:B------:R3:W4:Y:S01]  /*1d40*/  SYNCS.PHASECHK.TRANS64.TRYWAIT P0, [UR5+0x30], R0 ;  /* 0x00003000ff0075a7 */ /* 0x0007220008001105 */
[----:B------:R-:W-:Y:S02]  /*1d50*/  UIADD3 UR32, UPT, UPT, UR24, 0x6800, URZ ;  /* 0x0000680018207890 */ /* 0x000fe4000fffe0ff */
[----:B------:R-:W-:Y:S02]  /*1d60*/  UIADD3 UR26, UPT, UPT, UR34, 0x20, URZ ;  /* 0x00000020221a7890 */ /* 0x000fe4000fffe0ff */
[----:B------:R-:W-:Y:S02]  /*1d70*/  UIADD3 UR24, UPT, UPT, UR24, 0x8800, URZ ;  /* 0x0000880018187890 */ /* 0x000fe4000fffe0ff */
[----:B------:R-:W-:Y:S02]  /*1d80*/  UIADD3.X UR15, UPT, UPT, URZ, UR41, URZ, UP0, !UPT ;  /* 0x00000029ff0f7290 */ /* 0x000fe400087fe4ff */
[----:B------:R-:W-:-:S02]  /*1d90*/  UIADD3 UR16, UPT, UPT, UR4, 0x1e800, URZ ;  /* 0x0001e80004107890 */ /* 0x000fc4000fffe0ff */
[----:B------:R-:W-:Y:S01]  /*1da0*/  UIADD3 UR8, UPT, UPT, UR4, 0x20800, URZ ;  /* 0x0002080004087890 */ /* 0x000fe2000fffe0ff */
[----:B------:R-:W-:Y:S01]  /*1db0*/  UMOV UR5, 0xff0000 ;  /* 0x00ff000000057882 */ /* 0x000fe20000000000 */
[----:B------:R-:W-:Y:S01]  /*1dc0*/  UMOV UR38, 0x0 ;  /* 0x0000000000267882 */ /* 0x000fe20000000000 */
[----:B------:R-:W-:Y:S01]  /*1dd0*/  UMOV UR39, 0x10000000 ;  /* 0x1000000000277882 */ /* 0x000fe20000000000 */
[----:B------:R-:W-:Y:S01]  /*1de0*/  UMOV UR25, UR33 ;  /* 0x0000002100197c82 */ /* 0x000fe20008000000 */
[----:B------:R-:W-:Y:S01]  /*1df0*/  UMOV UR27, UR35 ;  /* 0x00000023001b7c82 */ /* 0x000fe20008000000 */
[----:B------:R-:W-:Y:S01]  /*1e00*/  UMOV UR28, UR36 ;  /* 0x00000024001c7c82 */ /* 0x000fe20008000000 */
[----:B------:R-:W-:Y:S01]  /*1e10*/  UMOV UR17, UR33 ;  /* 0x0000002100117c82 */ /* 0x000fe20008000000 */
[----:B------:R-:W-:Y:S01]  /*1e20*/  UMOV UR20, UR36 ;  /* 0x0000002400147c82 */ /* 0x000fe20008000000 */
[----:B------:R-:W-:Y:S01]  /*1e30*/  UMOV UR18, UR34 ;  /* 0x0000002200127c82 */ /* 0x000fe20008000000 */
[----:B------:R3:W-:Y:S01]  /*1e40*/  UTMALDG.3D.MULTICAST [UR32], [UR6], UR5, desc[UR38] ;  /* 0x00002620060073b4 */ /* 0x0007e20008011805 */
[----:B------:R-:W-:Y:S01]  /*1e50*/  UMOV UR11, UR19 ;  /* 0x00000013000b7c82 */ /* 0x000fe20008000000 */
[----:B------:R-:W-:Y:S01]  /*1e60*/  UMOV UR12, UR36 ;  /* 0x00000024000c7c82 */ /* 0x000fe20008000000 */
[----:B------:R-:W-:Y:S01]  /*1e70*/  UMOV UR9, UR33 ;  /* 0x0000002100097c82 */ /* 0x000fe20008000000 */
[----:B------:R-:W-:Y:S01]  /*1e80*/  UMOV UR10, UR26 ;  /* 0x0000001a000a7c82 */ /* 0x000fe20008000000 */
[----:B------:R-:W-:Y:S01]  /*1e90*/  UIADD3 UR22, UPT, UPT, UR22, 0x1, URZ ;  /* 0x0000000116167890 */ /* 0x000fe2000fffe0ff */
[----:B------:R-:W-:Y:S01]  /*1ea0*/  UMOV UR13, UR30 ;  /* 0x0000001e000d7c82 */ /* 0x000fe20008000000 */
[----:B------:R3:W-:Y:S02]  /*1eb0*/  UTMALDG.3D.MULTICAST [UR24], [UR6], UR5, desc[UR38] ;  /* 0x00002618060073b4 */ /* 0x0007e40008011805 */
[----:B------:R-:W-:Y:S01]  /*1ec0*/  UISETP.NE.AND UP0, UPT, UR22, UR30, UPT ;  /* 0x0000001e1600728c */ /* 0x000fe2000bf05270 */
[----:B------:R-:W-:Y:S01]  /*1ed0*/  UMOV UR4, UR23 ;  /* 0x0000001700047c82 */ /* 0x000fe20008000000 */
[----:B------:R3:W-:Y:S01]  /*1ee0*/  UTMALDG.3D [UR16], [UR14], desc[UR38] ;  /* 0x000026100e0075b4 */ /* 0x0007e20008011000 */
[----:B------:R3:W-:Y:S06]  /*1ef0*/  UTMALDG.3D [UR8], [UR14], desc[UR38] ;  /* 0x000026080e0075b4 */ /* 0x0007ec0008011000 */
[----:B---3--:R-:W-:Y:S05]  /*1f00*/  BRA.U UP0, `(.L_x_31) ;  /* 0xfffffffd00147547 */ /* 0x008fea000b83ffff */
.L_x_25:
[----:B------:R-:W-:Y:S01]  /*1f10*/  ULEA UR4, UR23, UR21, 0x3 ;  /* 0x0000001517047291 */ /* 0x000fe2000f8e18ff */
[----:B-1----:R-:W-:Y:S01]  /*1f20*/  SHF.L.U32 R0, R12, 0x1f, RZ ;  /* 0x0000001f0c007819 */ /* 0x002fe200000006ff */
[----:B------:R-:W-:Y:S01]  /*1f30*/  @!P1 SYNCS.ARRIVE.TRANS64.A1T0 RZ, [UR21+0x98], RZ ;  /* 0x000098ffffff99a7 */ /* 0x000fe20008100015 */
[----:B------:R-:W-:-:S06]  /*1f40*/  UISETP.GT.AND UP0, UPT, UR47, UR46, UPT ;  /* 0x0000002e2f00728c */ /* 0x000fcc000bf04270 */
[----:B--2-4-:R1:W2:Y:S03]  /*1f50*/  SYNCS.PHASECHK.TRANS64.TRYWAIT P0, [UR4+0x30], R0 ;  /* 0x00003000ff0075a7 */ /* 0x0142a60008001104 */
[----:B------:R-:W-:Y:S05]  /*1f60*/  BRA.U !UP0, `(.L_x_32) ;  /* 0x0000000108f07547 */ /* 0x000fea000b800000 */
[----:B------:R-:W-:Y:S01]  /*1f70*/  UIADD3 UR14, UPT, UPT, UR48, UR13, URZ ;  /* 0x0000000d300e7290 */ /* 0x000fe2000fffe0ff */
[----:B------:R-:W-:-:S11]  /*1f80*/  UMOV UR4, UR23 ;  /* 0x0000001700047c82 */ /* 0x000fd60008000000 */
.L_x_38:
[----:B------:R-:W-:Y:S01]  /*1f90*/  ULEA UR33, UR4, UR21, 0x3 ;  /* 0x0000001504217291 */ /* 0x000fe2000f8e18ff */
[----:B--2---:R-:W-:Y:S01]  /*1fa0*/  @!P3 MOV R2, 0x8000 ;  /* 0x000080000002b802 */ /* 0x004fe20000000f00 */
[----:B--2-4-:R-:W-:Y:S10]  /*1fb0*/  @P0 BRA `(.L_x_33) ;  /* 0x00000000000c0947 */ /* 0x014ff40003800000 */
[----:B------:R-:W-:-:S04]  /*1fc0*/  SHF.L.U32 R3, R12, 0x1f, RZ ;  /* 0x0000001f0c037819 */ /* 0x000fc800000006ff */
[----:B------:R-:W2:Y:S02]  /*1fd0*/  SYNCS.PHASECHK.TRANS64.TRYWAIT P0, [UR33+0x30], R3 ;  /* 0x00003003ff0075a7 */ /* 0x000ea40008001121 */
[----:B--2---:R-:W-:Y:S05]  /*1fe0*/  @!P0 BRA `(.L_x_34) ;  /* 0x0000005800b08947 */ /* 0x004fea0003800000 */
.L_x_33:
[----:B------:R2:W-:Y:S01]  /*1ff0*/  @!P3 SYNCS.ARRIVE.TRANS64 RZ, [UR33], R2 ;  /* 0x00000002ffffb9a7 */ /* 0x0005e20008000021 */
[----:B------:R-:W-:-:S04]  /*2000*/  ULOP3.LUT UR5, UR31, 0x2, URZ, 0xfc, !UPT ;  /* 0x000000021f057892 */ /* 0x000fc8000f8efcff */
[----:B------:R-:W-:-:S09]  /*2010*/  UISETP.NE.AND UP0, UPT, UR5, 0x2, UPT ;  /* 0x000000020500788c */ /* 0x000fd2000bf05270 */
[----:B------:R-:W-:Y:S05]  /*2020*/  BRA.U UP0, `(.L_x_35) ;  /* 0x0000000100047547 */ /* 0x000fea000b800000 */
[----:B------:R-:W-:Y:S05]  /*2030*/  BPT.TRAP 0x1 ;  /* 0x000000040000795c */ /* 0x000fea0000300000 */
.L_x_35:
[----:B------:R-:W-:Y:S04]  /*2040*/  BSSY.RECONVERGENT B0, `(.L_x_36) ;  /* 0x0000003000007945 */ /* 0x000fe80003800200 */
[----:B------:R-:W-:Y:S05]  /*2050*/  @P2 BRA `(.L_x_37) ;  /* 0x0000000000042947 */ /* 0x000fea0003800000 */
[----:B------:R-:W-:Y:S05]  /*2060*/  BPT.TRAP 0x1 ;  /* 0x000000040000795c */ /* 0x000fea0000300000 */
.L_x_37:
[----:B------:R-:W-:Y:S05]  /*2070*/  BSYNC.RECONVERGENT B0 ;  /* 0x0000000000007941 */ /* 0x000fea0003800200 */
.L_x_36:
[----:B------:R-:W-:Y:S02]  /*2080*/  UIADD3 UR5, UPT, UPT, UR4, 0x1, URZ ;  /* 0x0000000104057890 */ /* 0x000fe4000fffe0ff */
[----:B------:R-:W-:Y:S02]  /*2090*/  USHF.L.U32 UR7, UR4, 0xe, URZ ;  /* 0x0000000e04077899 */ /* 0x000fe400080006ff */
[----:B------:R-:W-:Y:S02]  /*20a0*/  UISETP.NE.AND UP0, UPT, UR5, 0x6, UPT ;  /* 0x000000060500788c */ /* 0x000fe4000bf05270 */
[----:B------:R-:W-:Y:S02]  /*20b0*/  ULEA UR24, UR29, UR7, 0x2 ;  /* 0x000000071d187291 */ /* 0x000fe4000f8e10ff */
[----:B------:R-:W-:Y:S02]  /*20c0*/  USEL UR6, URZ, 0x1, UP0 ;  /* 0x00000001ff067887 */ /* 0x000fe40008000000 */
[----:B------:R-:W-:-:S02]  /*20d0*/  USEL UR23, UR5, URZ, UP0 ;  /* 0x000000ff05177287 */ /* 0x000fc40008000000 */
[----:B------:R-:W-:Y:S02]  /*20e0*/  UIADD3 UR4, UP1, UPT, UR40, 0x80, URZ ;  /* 0x0000008028047890 */ /* 0x000fe4000ff3e0ff */
[----:B------:R-:W-:Y:S01]  /*20f0*/  ULEA UR5, UR23, UR21, 0x3 ;  /* 0x0000001517057291 */ /* 0x000fe2000f8e18ff */
[----:B------:R-:W-:Y:S01]  /*2100*/  LOP3.LUT R12, R12, UR6, RZ, 0x3c, !PT ;  /* 0x000000060c0c7c12 */ /* 0x000fe2000f8e3cff */
[----:B------:R-:W-:Y:S02]  /*2110*/  UIADD3 UR24, UPT, UPT, UR21, UR24, URZ ;  /* 0x0000001815187290 */ /* 0x000fe4000fffe0ff */
[----:B------:R-:W-:Y:S01]  /*2120*/  USHF.L.U32 UR34, UR13, 0x6, URZ ;  /* 0x000000060d227899 */ /* 0x000fe200080006ff */
[----:B-1----:R-:W-:Y:S01]  /*2130*/  SHF.L.U32 R0, R12, 0x1f, RZ ;  /* 0x0000001f0c007819 */ /* 0x002fe200000006ff */
[----:B------:R-:W-:Y:S02]  /*2140*/  UIADD3 UR6, UP0, UPT, UR40, 0x180, URZ ;  /* 0x0000018028067890 */ /* 0x000fe4000ff1e0ff */
[----:B------:R-:W-:Y:S01]  /*2150*/  UIADD3 UR8, UPT, UPT, UR21, UR7, URZ ;  /* 0x0000000715087290 */ /* 0x000fe2000fffe0ff */
[----:B------:R3:W4:Y:S01]  /*2160*/  SYNCS.PHASECHK.TRANS64.TRYWAIT P0, [UR5+0x30], R0 ;  /* 0x00003000ff0075a7 */ /* 0x0007220008001105 */
[----:B------:R-:W-:-:S02]  /*2170*/  UIADD3.X UR5, UPT, UPT, URZ, UR41, URZ, UP1, !UPT ;  /* 0x00000029ff057290 */ /* 0x000fc40008ffe4ff */
[----:B------:R-:W-:Y:S02]  /*2180*/  UIADD3 UR32, UPT, UPT, UR24, 0x6800, URZ ;  /* 0x0000680018207890 */ /* 0x000fe4000fffe0ff */
[----:B------:R-:W-:Y:S02]  /*2190*/  UIADD3 UR26, UPT, UPT, UR34, 0x20, URZ ;  /* 0x00000020221a7890 */ /* 0x000fe4000fffe0ff */
[----:B------:R-:W-:Y:S02]  /*21a0*/  UIADD3 UR24, UPT, UPT, UR24, 0x8800, URZ ;  /* 0x0000880018187890 */ /* 0x000fe4000fffe0ff */
[----:B------:R-:W-:Y:S02]  /*21b0*/  UIADD3.X UR7, UPT, UPT, URZ, UR41, URZ, UP0, !UPT ;  /* 0x00000029ff077290 */ /* 0x000fe400087fe4ff */
[----:B------:R-:W-:Y:S02]  /*21c0*/  UIADD3 UR16, UPT, UPT, UR8, 0x1e800, URZ ;  /* 0x0001e80008107890 */ /* 0x000fe4000fffe0ff */
[----:B------:R-:W-:Y:S01]  /*21d0*/  UIADD3 UR8, UPT, UPT, UR8, 0x20800, URZ ;  /* 0x0002080008087890 */ /* 0x000fe2000fffe0ff */
[----:B------:R-:W-:Y:S01]  /*21e0*/  UMOV UR10, 0xff0000 ;  /* 0x00ff0000000a7882 */ /* 0x000fe20000000000 */
[----:B------:R-:W-:Y:S01]  /*21f0*/  UMOV UR38, 0x0 ;  /* 0x0000000000267882 */ /* 0x000fe20000000000 */
[----:B------:R-:W-:Y:S01]  /*2200*/  UMOV UR39, 0x10000000 ;  /* 0x1000000000277882 */ /* 0x000fe20000000000 */
[----:B------:R-:W-:Y:S01]  /*2210*/  UMOV UR25, UR33 ;  /* 0x0000002100197c82 */ /* 0x000fe20008000000 */
[----:B------:R-:W-:Y:S01]  /*2220*/  UMOV UR27, UR35 ;  /* 0x00000023001b7c82 */ /* 0x000fe20008000000 */
[----:B------:R-:W-:Y:S01]  /*2230*/  UMOV UR28, UR36 ;  /* 0x00000024001c7c82 */ /* 0x000fe20008000000 */
[----:B------:R-:W-:Y:S01]  /*2240*/  UTMALDG.3D.MULTICAST [UR32], [UR4], UR10, desc[UR38] ;  /* 0x00002620040073b4 */ /* 0x000fe2000801180a */
[----:B------:R-:W-:Y:S01]  /*2250*/  UMOV UR17, UR33 ;  /* 0x0000002100117c82 */ /* 0x000fe20008000000 */
[----:B------:R-:W-:Y:S01]  /*2260*/  UMOV UR20, UR36 ;  /* 0x0000002400147c82 */ /* 0x000fe20008000000 */
[----:B------:R-:W-:Y:S01]  /*2270*/  UMOV UR18, UR34 ;  /* 0x0000002200127c82 */ /* 0x000fe20008000000 */
[----:B------:R-:W-:Y:S01]  /*2280*/  UMOV UR11, UR19 ;  /* 0x00000013000b7c82 */ /* 0x000fe20008000000 */
[----:B------:R-:W-:Y:S01]  /*2290*/  UMOV UR12, UR36 ;  /* 0x00000024000c7c82 */ /* 0x000fe20008000000 */
[----:B------:R-:W-:Y:S01]  /*22a0*/  UMOV UR9, UR33 ;  /* 0x0000002100097c82 */ /* 0x000fe20008000000 */
[----:B------:R-:W-:Y:S01]  /*22b0*/  UIADD3 UR13, UPT, UPT, UR13, 0x1, URZ ;  /* 0x000000010d0d7890 */ /* 0x000fe2000fffe0ff */
[----:B------:R1:W-:Y:S03]  /*22c0*/  UTMALDG.3D.MULTICAST [UR24], [UR4], UR10, desc[UR38] ;  /* 0x00002618040073b4 */ /* 0x0003e6000801180a */
[----:B------:R-:W-:Y:S01]  /*22d0*/  UISETP.NE.AND UP0, UPT, UR13, UR14, UPT ;  /* 0x0000000e0d00728c */ /* 0x000fe2000bf05270 */
[----:B------:R3:W-:Y:S01]  /*22e0*/  UTMALDG.3D [UR16], [UR6], desc[UR38] ;  /* 0x00002610060075b4 */ /* 0x0007e20008011000 */
[----:B-1----:R-:W-:Y:S01]  /*22f0*/  UMOV UR10, UR26 ;  /* 0x0000001a000a7c82 */ /* 0x002fe20008000000 */
[----:B------:R-:W-:Y:S01]  /*2300*/  UMOV UR4, UR23 ;  /* 0x0000001700047c82 */ /* 0x000fe20008000000 */
[----:B------:R3:W-:Y:S05]  /*2310*/  UTMALDG.3D [UR8], [UR6], desc[UR38] ;  /* 0x00002608060075b4 */ /* 0x0007ea0008011000 */
[----:B---3--:R-:W-:Y:S05]  /*2320*/  BRA.U UP0, `(.L_x_38) ;  /* 0xfffffffd00187547 */ /* 0x008fea000b83ffff */
.L_x_32:
[C---:B------:R-:W-:Y:S01]  /*2330*/  LEA R3, R11.reuse, UR21, 0x3 ;  /* 0x000000150b037c11 */ /* 0x040fe2000f8e18ff */
[----:B------:R-:W-:Y:S01]  /*2340*/  NOP ;  /* 0x0000000000007918 */ /* 0x000fe20000000000 */
[----:B-1----:R-:W-:Y:S02]  /*2350*/  SHF.L.U32 R0, R10, 0x1f, RZ ;  /* 0x0000001f0a007819 */ /* 0x002fe400000006ff */
[----:B------:R-:W-:Y:S02]  /*2360*/  LEA R4, R11, UR21, 0x4 ;  /* 0x000000150b047c11 */ /* 0x000fe4000f8e20ff */
[----:B--2-4-:R-:W1:Y:S02]  /*2370*/  SYNCS.PHASECHK.TRANS64.TRYWAIT P0, [R3+URZ+0xa0], R0 ;  /* 0x0000a000030075a7 */ /* 0x014e6400080011ff */
[----:B-1----:R-:W-:Y:S05]  /*2380*/  @!P0 BRA `(.L_x_39) ;  /* 0x0000005400e08947 */ /* 0x002fea0003800000 */
.L_x_127:
[----:B------:R-:W2:Y:S01]  /*2390*/  LDS.128 R4, [R4+0x130] ;  /* 0x0001300004047984 */ /* 0x000ea20000000c00 */
[----:B------:R-:W-:Y:S01]  /*23a0*/  UISETP.GE.AND UP0, UPT, UR42, 0x1, UPT ;  /* 0x000000012a00788c */ /* 0x000fe2000bf06270 */
[----:B------:R-:W-:Y:S01]  /*23b0*/  @!PT LDS RZ, [RZ] ;  /* 0x00000000fffff984 */ /* 0x000fe20000000800 */
[----:B------:R-:W-:Y:S01]  /*23c0*/  @!PT LDS RZ, [RZ] ;  /* 0x00000000fffff984 */ /* 0x000fe20000000800 */
[----:B------:R-:W-:Y:S01]  /*23d0*/  @!PT LDS RZ, [RZ] ;  /* 0x00000000fffff984 */ /* 0x000fe20000000800 */
[----:B------:R-:W-:Y:S01]  /*23e0*/  @!PT LDS RZ, [RZ] ;  /* 0x00000000fffff984 */ /* 0x000fe20000000800 */
[----:B------:R3:W-:Y:S06]  /*23f0*/  MEMBAR.ALL.CTA ;  /* 0x0000000000007992 */ /* 0x0007ec0000008000 */
[----:B---3--:R-:W3:Y:S01]  /*2400*/  FENCE.VIEW.ASYNC.S ;  /* 0x00000000000073c6 */ /* 0x008ee20000000000 */
[----:B--2---:R-:W-:-:S13]  /*2410*/  LOP3.LUT P0, RZ, R6, 0x1, RZ, 0xc0, !PT ;  /* 0x0000000106ff7812 */ /* 0x004fda000780c0ff */
[----:B---3--:R-:W-:Y:S01]  /*2420*/  VOTEU.ANY UP1, P0 ;  /* 0x0000000000ff7886 */ /* 0x008fe20000020100 */
[----:B------:R-:W-:-:S13]  /*2430*/  PLOP3.LUT P0, PT, PT, PT, UP1, 0x80, 0x8 ;  /* 0x000000000008781c */ /* 0x000fda0003f0f018 */
[----:B-1----:R-:W-:Y:S02]  /*2440*/  @P0 LOP3.LUT R0, R5, 0xffff, RZ, 0xc0, !PT ;  /* 0x0000ffff05000812 */ /* 0x002fe400078ec0ff */
[----:B------:R-:W-:Y:S02]  /*2450*/  @P0 MOV R2, R4 ;  /* 0x0000000400020202 */ /* 0x000fe40000000f00 */
[----:B------:R-:W-:Y:S01]  /*2460*/  @P0 R2UR UR5, R0 ;  /* 0x00000000000502ca */ /* 0x000fe200000e0000 */
[----:B------:R-:W-:Y:S01]  /*2470*/  VIADD R0, R3, 0xb0 ;  /* 0x000000b003007836 */ /* 0x000fe20000000000 */
[----:B------:R-:W-:Y:S02]  /*2480*/  @P0 SHF.R.U32.HI R4, RZ, 0x10, R5 ;  /* 0x00000010ff040819 */ /* 0x000fe40000011605 */
[----:B------:R-:W-:Y:S02]  /*2490*/  @P0 R2UR UR6, R2 ;  /* 0x00000000020602ca */ /* 0x000fe400000e0000 */
[----:B------:R-:W-:-:S02]  /*24a0*/  PRMT R0, RZ, 0x654, R0 ;  /* 0x00000654ff007816 */ /* 0x000fc40000000000 */
[----:B------:R-:W-:Y:S02]  /*24b0*/  @P0 R2UR UR4, R4 ;  /* 0x00000000040402ca */ /* 0x000fe400000e0000 */
[----:B------:R1:W-:Y:S03]  /*24c0*/  SYNCS.ARRIVE.TRANS64.RED.A1T0 RZ, [R0+URZ], RZ ;  /* 0x000000ff00ff79a7 */ /* 0x0003e600081004ff */
[----:B------:R-:W-:-:S04]  /*24d0*/  @UP1 UMOV UR37, UR5 ;  /* 0x0000000500251c82 */ /* 0x000fc80008000000 */
[----:B------:R-:W-:-:S04]  /*24e0*/  @UP1 UMOV UR43, UR6 ;  /* 0x00000006002b1c82 */ /* 0x000fc80008000000 */
[----:B------:R-:W-:Y:S01]  /*24f0*/  @UP1 UMOV UR36, UR4 ;  /* 0x0000000400241c82 */ /* 0x000fe20008000000 */
[----:B------:R-:W-:Y:S05]  /*2500*/  BRA.U !UP0, `(.L_x_40) ;  /* 0x0000000108d47547 */ /* 0x000fea000b800000 */
[----:B------:R-:W2:Y:S01]  /*2510*/  LDCU.128 UR12, c[0x0][0xb10] ;  /* 0x00016200ff0c77ac */ /* 0x000ea20008000c00 */
[----:B------:R-:W3:Y:S01]  /*2520*/  LDCU UR22, c[0x0][0xb20] ;  /* 0x00016400ff1677ac */ /* 0x000ee20008000800 */
[----:B------:R-:W4:Y:S01]  /*2530*/  LDCU UR20, c[0x0][0xb0c] ;  /* 0x00016180ff1477ac */ /* 0x000f220008000800 */
[----:B------:R-:W1:Y:S01]  /*2540*/  LDCU.64 UR8, c[0x0][0xb28] ;  /* 0x00016500ff0877ac */ /* 0x000e620008000a00 */
[----:B------:R-:W-:Y:S02]  /*2550*/  UISETP.NE.AND UP3, UPT, UR42, 0x1, UPT ;  /* 0x000000012a00788c */ /* 0x000fe4000bf65270 */
[----:B--2---:R-:W-:Y:S02]  /*2560*/  UIMAD.WIDE.U32 UR6, UR44, UR15, URZ ;  /* 0x0000000f2c0672a5 */ /* 0x004fe4000f8e00ff */
[----:B------:R-:W-:Y:S02]  /*2570*/  UIMAD.WIDE.U32 UR4, UR45, UR12, URZ ;  /* 0x0000000c2d0472a5 */ /* 0x000fe4000f8e00ff */
[----:B------:R-:W-:-:S02]  /*2580*/  UISETP.NE.AND UP0, UPT, UR14, 0x1, UPT ;  /* 0x000000010e00788c */ /* 0x000fc4000bf05270 */
[----:B------:R-:W-:Y:S01]  /*2590*/  UIMAD.WIDE.U32 UR18, UR37, UR15, URZ ;  /* 0x0000000f251272a5 */ /* 0x000fe2000f8e00ff */
[----:B------:R-:W-:Y:S02]  /*25a0*/  UMOV UR6, UR7 ;  /* 0x0000000700067c82 */ /* 0x000fe40008000000 */
[----:B------:R-:W-:Y:S01]  /*25b0*/  UMOV UR4, UR5 ;  /* 0x0000000500047c82 */ /* 0x000fe20008000000 */
[----:B---3--:R-:W-:Y:S02]  /*25c0*/  USHF.R.U32.HI UR6, URZ, UR22, UR6 ;  /* 0x00000016ff067299 */ /* 0x008fe40008011606 */
[----:B----4-:R-:W-:Y:S02]  /*25d0*/  UISETP.NE.AND UP2, UPT, UR20, 0x1, UPT ;  /* 0x000000011400788c */ /* 0x010fe4000bf45270 */
[----:B------:R-:W-:Y:S02]  /*25e0*/  USHF.R.U32.HI UR4, URZ, UR13, UR4 ;  /* 0x0000000dff047299 */ /* 0x000fe40008011604 */
[----:B------:R-:W-:-:S02]  /*25f0*/  USEL UR5, UR44, UR6, !UP0 ;  /* 0x000000062c057287 */ /* 0x000fc4000c000000 */
[----:B------:R-:W-:Y:S02]  /*2600*/  USEL UR6, UR45, UR4, !UP2 ;  /* 0x000000042d067287 */ /* 0x000fe4000d000000 */
[----:B-1----:R-:W-:Y:S01]  /*2610*/  UIMAD.WIDE.U32 UR10, UR5, UR8, URZ ;  /* 0x00000008050a72a5 */ /* 0x002fe2000f8e00ff */
[----:B------:R-:W-:Y:S01]  /*2620*/  UMOV UR4, UR19 ;  /* 0x0000001300047c82 */ /* 0x000fe20008000000 */
[----:B------:R-:W-:Y:S02]  /*2630*/  UIMAD.WIDE.U32 UR16, UR43, UR12, URZ ;  /* 0x0000000c2b1072a5 */ /* 0x000fe4000f8e00ff */
[----:B------:R-:W-:-:S03]  /*2640*/  UIMAD.WIDE.U32 UR18, UR6, UR8, URZ ;  /* 0x00000008061272a5 */ /* 0x000fc6000f8e00ff */
[----:B------:R-:W-:Y:S01]  /*2650*/  UMOV UR10, UR11 ;  /* 0x0000000b000a7c82 */ /* 0x000fe20008000000 */
[----:B------:R-:W-:Y:S02]  /*2660*/  USHF.R.U32.HI UR4, URZ, UR22, UR4 ;  /* 0x00000016ff047299 */ /* 0x000fe40008011604 */
[----:B------:R-:W-:Y:S01]  /*2670*/  @UP3 USHF.R.U32.HI UR5, URZ, UR9, UR10 ;  /* 0x00000009ff053299 */ /* 0x000fe2000801160a */
[----:B------:R-:W-:Y:S01]  /*2680*/  UMOV UR16, UR17 ;  /* 0x0000001100107c82 */ /* 0x000fe20008000000 */
[----:B------:R-:W-:Y:S01]  /*2690*/  UMOV UR18, UR19 ;  /* 0x0000001300127c82 */ /* 0x000fe20008000000 */
[----:B------:R-:W-:Y:S02]  /*26a0*/  USHF.R.U32.HI UR13, URZ, UR13, UR16 ;  /* 0x0000000dff0d7299 */ /* 0x000fe40008011610 */
[----:B------:R-:W-:Y:S02]  /*26b0*/  USEL UR4, UR37, UR4, !UP0 ;  /* 0x0000000425047287 */ /* 0x000fe4000c000000 */
[----:B------:R-:W-:-:S02]  /*26c0*/  @UP3 USHF.R.U32.HI UR6, URZ, UR9, UR18 ;  /* 0x00000009ff063299 */ /* 0x000fc40008011612 */
[----:B------:R-:W-:Y:S02]  /*26d0*/  UIMAD UR7, UR42, UR5, URZ ;  /* 0x000000052a0772a4 */ /* 0x000fe4000f8e02ff */
[----:B------:R-:W-:Y:S02]  /*26e0*/  USEL UR5, UR43, UR13, !UP2 ;  /* 0x0000000d2b057287 */ /* 0x000fe4000d000000 */
[----:B------:R-:W-:Y:S02]  /*26f0*/  UIMAD UR10, UR42, UR6, URZ ;  /* 0x000000062a0a72a4 */ /* 0x000fe4000f8e02ff */
[----:B------:R-:W-:Y:S02]  /*2700*/  UISETP.GE.AND UP0, UPT, UR4, UR7, UPT ;  /* 0x000000070400728c */ /* 0x000fe4000bf06270 */
[----:B------:R-:W-:Y:S02]  /*2710*/  UIMAD.WIDE.U32 UR12, UR4, UR8, URZ ;  /* 0x00000008040c72a5 */ /* 0x000fe4000f8e00ff */
[----:B------:R-:W-:-:S02]  /*2720*/  UISETP.GE.OR UP0, UPT, UR5, UR10, UP0 ;  /* 0x0000000a0500728c */ /* 0x000fc40008706670 */
        /* <DEDUP_REMOVED lines=19> */
.L_x_40:
[----:B------:R-:W2:Y:S02]  /*2860*/  LDCU UR4, c[0x0][0xb30] ;  /* 0x00016600ff0477ac */ /* 0x000ea40008000800 */
[----:B--2---:R-:W-:-:S09]  /*2870*/  UISETP.NE.AND UP0, UPT, UR4, 0x1, UPT ;  /* 0x000000010400788c */ /* 0x004fd2000bf05270 */
[----:B------:R-:W-:Y:S05]  /*2880*/  BRA.U UP0, `(.L_x_41) ;  /* 0x0000000100447547 */ /* 0x000fea000b800000 */
[----:B------:R-:W2:Y:S01]  /*2890*/  LDCU.128 UR8, c[0x0][0xb10] ;  /* 0x00016200ff0877ac */ /* 0x000ea20008000c00 */
[----:B------:R-:W3:Y:S01]  /*28a0*/  LDCU UR12, c[0x0][0xb0c] ;  /* 0x00016180ff0c77ac */ /* 0x000ee20008000800 */
[----:B------:R-:W4:Y:S01]  /*28b0*/  LDCU UR13, c[0x0][0xb20] ;  /* 0x00016400ff0d77ac */ /* 0x000f220008000800 */
[----:B--2---:R-:W-:Y:S02]  /*28c0*/  UIMAD.WIDE.U32 UR6, UR43, UR8, URZ ;  /* 0x000000082b0672a5 */ /* 0x004fe4000f8e00ff */
[----:B------:R-:W-:Y:S02]  /*28d0*/  UIMAD.WIDE.U32 UR4, UR37, UR11, URZ ;  /* 0x0000000b250472a5 */ /* 0x000fe4000f8e00ff */
[----:B---3--:R-:W-:Y:S02]  /*28e0*/  UISETP.NE.AND UP2, UPT, UR12, 0x1, UPT ;  /* 0x000000010c00788c */ /* 0x008fe4000bf45270 */
[----:B------:R-:W-:Y:S01]  /*28f0*/  UISETP.NE.AND UP0, UPT, UR10, 0x1, UPT ;  /* 0x000000010a00788c */ /* 0x000fe2000bf05270 */
[----:B------:R-:W-:-:S02]  /*2900*/  UMOV UR6, UR7 ;  /* 0x0000000700067c82 */ /* 0x000fc40008000000 */
[----:B------:R-:W-:Y:S01]  /*2910*/  UMOV UR4, UR5 ;  /* 0x0000000500047c82 */ /* 0x000fe20008000000 */
[----:B------:R-:W-:Y:S02]  /*2920*/  USHF.R.U32.HI UR9, URZ, UR9, UR6 ;  /* 0x00000009ff097299 */ /* 0x000fe40008011606 */
[----:B----4-:R-:W-:Y:S02]  /*2930*/  USHF.R.U32.HI UR4, URZ, UR13, UR4 ;  /* 0x0000000dff047299 */ /* 0x010fe40008011604 */
[----:B------:R-:W-:Y:S02]  /*2940*/  USEL UR5, UR43, UR9, !UP2 ;  /* 0x000000092b057287 */ /* 0x000fe4000d000000 */
[----:B------:R-:W-:-:S04]  /*2950*/  USEL UR4, UR37, UR4, !UP0 ;  /* 0x0000000425047287 */ /* 0x000fc8000c000000 */
[----:B------:R-:W-:Y:S02]  /*2960*/  UIADD3 UR6, UPT, UPT, UR5, -UR4, URZ ;  /* 0x8000000405067290 */ /* 0x000fe4000fffe0ff */
[----:B------:R-:W-:Y:S02]  /*2970*/  UIADD3 UR4, UPT, UPT, -UR5, UR4, URZ ;  /* 0x0000000405047290 */ /* 0x000fe4000fffe1ff */
[----:B------:R-:W-:Y:S02]  /*2980*/  UIMAD UR37, UR6, UR10, UR37 ;  /* 0x0000000a062572a4 */ /* 0x000fe4000f8e0225 */
[----:B------:R-:W-:-:S12]  /*2990*/  UIMAD UR43, UR4, UR12, UR43 ;  /* 0x0000000c042b72a4 */ /* 0x000fd8000f8e022b */
.L_x_41:
[----:B------:R-:W-:Y:S01]  /*29a0*/  VIADD R11, R11, 0x1 ;  /* 0x000000010b0b7836 */ /* 0x000fe20000000000 */
[----:B------:R-:W-:Y:S02]  /*29b0*/  R2UR UR5, R55 ;  /* 0x00000000370572ca */ /* 0x000fe400000e0000 */
[----:B------:R-:W-:Y:S02]  /*29c0*/  R2UR UR4, R54 ;  /* 0x00000000360472ca */ /* 0x000fe400000e0000 */
[C---:B------:R-:W-:Y:S02]  /*29d0*/  ISETP.NE.AND P0, PT, R11.reuse, 0x2, PT ;  /* 0x000000020b00780c */ /* 0x040fe40003f05270 */
[----:B------:R-:W-:Y:S02]  /*29e0*/  PLOP3.LUT P1, PT, PT, PT, PT, 0x80, 0x8 ;  /* 0x000000000008781c */ /* 0x000fe40003f2f070 */
[----:B-1----:R-:W-:Y:S02]  /*29f0*/  SEL R0, RZ, 0x1, P0 ;  /* 0x00000001ff007807 */ /* 0x002fe40000000000 */
[----:B------:R-:W-:-:S02]  /*2a00*/  SEL R11, R11, RZ, P0 ;  /* 0x000000ff0b0b7207 */ /* 0x000fc40000000000 */
[----:B------:R-:W-:Y:S01]  /*2a10*/  LOP3.LUT R10, R10, R0, RZ, 0x3c, !PT ;  /* 0x000000000a0a7212 */ /* 0x000fe200078e3cff */
[----:B------:R-:W-:Y:S02]  /*2a20*/  UIADD3 UR25, UPT, UPT, UR43, UR5, URZ ;  /* 0x000000052b197290 */ /* 0x000fe4000fffe0ff */
[----:B------:R-:W-:Y:S01]  /*2a30*/  UIADD3 UR26, UPT, UPT, UR37, UR4, URZ ;  /* 0x00000004251a7290 */ /* 0x000fe2000fffe0ff */
[----:B------:R-:W-:Y:S11]  /*2a40*/  BRA.U UP1, `(.L_x_42) ;  /* 0xffffffed01d47547 */ /* 0x000ff6000b83ffff */
[----:B------:R-:W-:Y:S01]  /*2a50*/  UIADD3 UR21, UPT, UPT, UR21, 0x30, URZ ;  /* 0x0000003015157890 */ /* 0x000fe2000fffe0ff */
[----:B------:R-:W-:-:S03]  /*2a60*/  SHF.L.U32 R2, R12, 0x1f, RZ ;  /* 0x0000001f0c027819 */ /* 0x000fc600000006ff */
[----:B------:R-:W-:-:S09]  /*2a70*/  ULEA UR4, UR23, UR21, 0x3 ;  /* 0x0000001517047291 */ /* 0x000fd2000f8e18ff */
[----:B------:R-:W1:Y:S02]  /*2a80*/  SYNCS.PHASECHK.TRANS64.TRYWAIT P0, [UR4], R2 ;  /* 0x00000002ff0075a7 */ /* 0x000e640008001104 */
[----:B-1----:R-:W-:Y:S05]  /*2a90*/  @!P0 BRA `(.L_x_43) ;  /* 0x0000005000308947 */ /* 0x002fea0003800000 */
.L_x_129:
[----:B------:R-:W-:-:S04]  /*2aa0*/  UIADD3 UR4, UPT, UPT, UR23, 0x1, URZ ;  /* 0x0000000117047890 */ /* 0x000fc8000fffe0ff */
[----:B------:R-:W-:-:S04]  /*2ab0*/  UISETP.NE.AND UP0, UPT, UR4, 0x6, UPT ;  /* 0x000000060400788c */ /* 0x000fc8000bf05270 */
[----:B------:R-:W-:Y:S02]  /*2ac0*/  USEL UR6, URZ, 0x1, UP0 ;  /* 0x00000001ff067887 */ /* 0x000fe40008000000 */
[----:B------:R-:W-:-:S04]  /*2ad0*/  USEL UR4, UR4, URZ, UP0 ;  /* 0x000000ff04047287 */ /* 0x000fc80008000000 */
[----:B------:R-:W-:Y:S01]  /*2ae0*/  ULEA UR5, UR4, UR21, 0x3 ;  /* 0x0000001504057291 */ /* 0x000fe2000f8e18ff */
[----:B-1----:R-:W-:-:S04]  /*2af0*/  LOP3.LUT R2, R12, UR6, RZ, 0x3c, !PT ;  /* 0x000000060c027c12 */ /* 0x002fc8000f8e3cff */
[----:B------:R-:W-:-:S04]  /*2b00*/  SHF.L.U32 R3, R2, 0x1f, RZ ;  /* 0x0000001f02037819 */ /* 0x000fc800000006ff */
[----:B------:R-:W1:Y:S02]  /*2b10*/  SYNCS.PHASECHK.TRANS64.TRYWAIT P0, [UR5], R3 ;  /* 0x00000003ff0075a7 */ /* 0x000e640008001105 */
[----:B-1----:R-:W-:Y:S05]  /*2b20*/  @!P0 BRA `(.L_x_44) ;  /* 0x0000005000248947 */ /* 0x002fea0003800000 */
.L_x_131:
[----:B------:R-:W-:-:S04]  /*2b30*/  UIADD3 UR4, UPT, UPT, UR4, 0x1, URZ ;  /* 0x0000000104047890 */ /* 0x000fc8000fffe0ff */
[----:B------:R-:W-:-:S04]  /*2b40*/  UISETP.NE.AND UP0, UPT, UR4, 0x6, UPT ;  /* 0x000000060400788c */ /* 0x000fc8000bf05270 */
[----:B------:R-:W-:Y:S02]  /*2b50*/  USEL UR6, URZ, 0x1, UP0 ;  /* 0x00000001ff067887 */ /* 0x000fe40008000000 */
[----:B------:R-:W-:-:S04]  /*2b60*/  USEL UR4, UR4, URZ, UP0 ;  /* 0x000000ff04047287 */ /* 0x000fc80008000000 */
[----:B------:R-:W-:Y:S01]  /*2b70*/  ULEA UR5, UR4, UR21, 0x3 ;  /* 0x0000001504057291 */ /* 0x000fe2000f8e18ff */
[----:B------:R-:W-:-:S04]  /*2b80*/  LOP3.LUT R2, R2, UR6, RZ, 0x3c, !PT ;  /* 0x0000000602027c12 */ /* 0x000fc8000f8e3cff */
[----:B-1----:R-:W-:-:S04]  /*2b90*/  SHF.L.U32 R3, R2, 0x1f, RZ ;  /* 0x0000001f02037819 */ /* 0x002fc800000006ff */
[----:B------:R-:W1:Y:S02]  /*2ba0*/  SYNCS.PHASECHK.TRANS64.TRYWAIT P0, [UR5], R3 ;  /* 0x00000003ff0075a7 */ /* 0x000e640008001105 */
[----:B-1----:R-:W-:Y:S05]  /*2bb0*/  @!P0 BRA `(.L_x_45) ;  /* 0x0000005000188947 */ /* 0x002fea0003800000 */
.L_x_133:
        /* <DEDUP_REMOVED lines=9> */
.L_x_135:
        /* <DEDUP_REMOVED lines=9> */
.L_x_137:
[----:B------:R-:W-:-:S04]  /*2ce0*/  UIADD3 UR4, UPT, UPT, UR4, 0x1, URZ ;  /* 0x0000000104047890 */ /* 0x000fc8000fffe0ff */
[----:B------:R-:W-:-:S04]  /*2cf0*/  UISETP.NE.AND UP0, UPT, UR4, 0x6, UPT ;  /* 0x000000060400788c */ /* 0x000fc8000bf05270 */
[----:B------:R-:W-:Y:S02]  /*2d00*/  USEL UR5, URZ, 0x1, UP0 ;  /* 0x00000001ff057887 */ /* 0x000fe40008000000 */
[----:B------:R-:W-:-:S04]  /*2d10*/  USEL UR4, UR4, URZ, UP0 ;  /* 0x000000ff04047287 */ /* 0x000fc80008000000 */
[----:B------:R-:W-:Y:S01]  /*2d20*/  ULEA UR4, UR4, UR21, 0x3 ;  /* 0x0000001504047291 */ /* 0x000fe2000f8e18ff */
[----:B------:R-:W-:-:S04]  /*2d30*/  LOP3.LUT R2, R2, UR5, RZ, 0x3c, !PT ;  /* 0x0000000502027c12 */ /* 0x000fc8000f8e3cff */
[----:B------:R-:W-:Y:S01]  /*2d40*/  SHF.L.U32 R2, R2, 0x1f, RZ ;  /* 0x0000001f02027819 */ /* 0x000fe200000006ff */
[----:B-1----:R-:W-:-:S07]  /*2d50*/  IMAD.U32 R0, RZ, RZ, UR4 ;  /* 0x00000004ff007e24 */ /* 0x002fce000f8e00ff */
.L_x_48:
[----:B-1----:R1:W2:Y:S02]  /*2d60*/  SYNCS.PHASECHK.TRANS64.TRYWAIT P0, [R0+URZ], R2 ;  /* 0x00000002000075a7 */ /* 0x0022a400080011ff */
[----:B--2---:R-:W-:Y:S05]  /*2d70*/  @!P0 NANOSLEEP.SYNCS 0x989680 ;  /* 0x009896800000895d */ /* 0x004fea0003900000 */
[----:B------:R-:W2:Y:S02]  /*2d80*/  @!P0 SYNCS.PHASECHK.TRANS64 P0, [R0+URZ], R2 ;  /* 0x00000002000085a7 */ /* 0x000ea400080010ff */
[----:B--2---:R-:W-:Y:S05]  /*2d90*/  @P0 EXIT ;  /* 0x000000000000094d */ /* 0x004fea0003800000 */
[----:B------:R-:W-:Y:S05]  /*2da0*/  BRA `(.L_x_48) ;  /* 0xfffffffc00ec7947 */ /* 0x000fea000383ffff */
.L_x_22:
[----:B------:R-:W-:-:S04]  /*2db0*/  UISETP.NE.AND UP0, UPT, UR54, URZ, UPT ;  /* 0x000000ff3600728c */ /* 0x000fc8000bf05270 */
[----:B------:R-:W-:-:S09]  /*2dc0*/  UISETP.NE.OR UP0, UPT, UR22, 0x1, UP0 ;  /* 0x000000011600788c */ /* 0x000fd20008705670 */
[----:B------:R-:W-:Y:S05]  /*2dd0*/  BRA.U UP0, `(.L_x_49) ;  /* 0x0000000500487547 */ /* 0x000fea000b800000 */
[----:B------:R-:W-:Y:S01]  /*2de0*/  ISETP.GE.U32.AND P2, PT, R0, 0x8, PT ;  /* 0x000000080000780c */ /* 0x000fe20003f46070 */
[----:B------:R-:W-:Y:S01]  /*2df0*/  IMAD.MOV.U32 R12, RZ, RZ, 0x1 ;  /* 0x00000001ff0c7424 */ /* 0x000fe200078e00ff */
[----:B------:R-:W-:Y:S02]  /*2e00*/  CS2R R10, SRZ ;  /* 0x00000000000a7805 */ /* 0x000fe4000001ff00 */
[----:B------:R-:W-:Y:S01]  /*2e10*/  CS2R R8, SRZ ;  /* 0x0000000000087805 */ /* 0x000fe2000001ff00 */
[----:B------:R-:W-:Y:S01]  /*2e20*/  UMOV UR6, 0x400 ;  /* 0x0000040000067882 */ /* 0x000fe20000000000 */
[----:B------:R-:W-:Y:S01]  /*2e30*/  UMOV UR5, URZ ;  /* 0x000000ff00057c82 */ /* 0x000fe20008000000 */
[----:B------:R-:W-:-:S12]  /*2e40*/  ULEA UR6, UR54, UR6, 0x18 ;  /* 0x0000000636067291 */ /* 0x000fd8000f8ec0ff */
.L_x_53:
[----:B------:R-:W-:Y:S02]  /*2e50*/  LEA R2, R8, UR6, 0x3 ;  /* 0x0000000608027c11 */ /* 0x000fe4000f8e18ff */
[----:B------:R-:W-:-:S03]  /*2e60*/  SHF.L.U32 R4, R9, 0x1f, RZ ;  /* 0x0000001f09047819 */ /* 0x000fc600000006ff */
[----:B------:R-:W-:Y:S01]  /*2e70*/  VIADD R5, R2, 0x110 ;  /* 0x0000011002057836 */ /* 0x000fe20000000000 */
[----:B------:R-:W1:Y:S02]  /*2e80*/  SYNCS.PHASECHK.TRANS64.TRYWAIT P0, [R2+URZ+0x100], R4 ;  /* 0x00010004020075a7 */ /* 0x000e6400080011ff */
[----:B-1----:R-:W-:Y:S05]  /*2e90*/  @!P0 BRA `(.L_x_50) ;  /* 0x0000004c00a88947 */ /* 0x002fea0003800000 */
.L_x_138:
[----:B------:R-:W-:Y:S01]  /*2ea0*/  ULEA UR4, UR5, UR6, 0x3 ;  /* 0x0000000605047291 */ /* 0x000fe2000f8e18ff */
[----:B-1----:R-:W-:Y:S01]  /*2eb0*/  PRMT R2, RZ, 0x654, R5 ;  /* 0x00000654ff027816 */ /* 0x002fe20000000005 */
[----:B------:R-:W-:Y:S01]  /*2ec0*/  @!P2 IMAD.MOV.U32 R4, RZ, RZ, 0x10 ;  /* 0x00000010ff04a424 */ /* 0x000fe200078e00ff */
[----:B------:R-:W-:Y:S01]  /*2ed0*/  SHF.L.U32 R5, R12, 0x1f, RZ ;  /* 0x0000001f0c057819 */ /* 0x000fe200000006ff */
[----:B------:R-:W-:Y:S01]  /*2ee0*/  UIADD3 UR7, UPT, UPT, UR4, 0xa0, URZ ;  /* 0x000000a004077890 */ /* 0x000fe2000fffe0ff */
[----:B------:R1:W-:Y:S05]  /*2ef0*/  SYNCS.ARRIVE.TRANS64.RED.A1T0 RZ, [R2+URZ], RZ ;  /* 0x000000ff02ff79a7 */ /* 0x0003ea00081004ff */
[----:B------:R-:W-:Y:S01]  /*2f00*/  IMAD.U32 R6, RZ, RZ, UR7 ;  /* 0x00000007ff067e24 */ /* 0x000fe2000f8e00ff */
[----:B------:R-:W2:Y:S04]  /*2f10*/  SYNCS.PHASECHK.TRANS64.TRYWAIT P0, [UR4+0xb0], R5 ;  /* 0x0000b005ff0075a7 */ /* 0x000ea80008001104 */
[----:B------:R-:W-:Y:S01]  /*2f20*/  PRMT R6, R0, 0x654, R6 ;  /* 0x0000065400067816 */ /* 0x000fe20000000006 */
[----:B-12---:R-:W-:Y:S06]  /*2f30*/  @!P0 BRA `(.L_x_51) ;  /* 0x0000004c00948947 */ /* 0x006fec0003800000 */
.L_x_140:
[----:B------:R-:W-:Y:S01]  /*2f40*/  ULEA UR8, UR5, UR6, 0x4 ;  /* 0x0000000605087291 */ /* 0x000fe2000f8e20ff */
[----:B------:R-:W-:Y:S01]  /*2f50*/  SEL R3, R6, R3, !P2 ;  /* 0x0000000306037207 */ /* 0x000fe20005000000 */
[----:B------:R-:W-:Y:S01]  /*2f60*/  UIADD3 UR9, UPT, UPT, UR4, 0xa0, URZ ;  /* 0x000000a004097890 */ /* 0x000fe2000fffe0ff */
[----:B-1----:R-:W-:Y:S01]  /*2f70*/  LEA R2, R11, UR6, 0x3 ;  /* 0x000000060b027c11 */ /* 0x002fe2000f8e18ff */
[----:B------:R-:W-:Y:S01]  /*2f80*/  UIADD3 UR8, UPT, UPT, UR8, 0x130, URZ ;  /* 0x0000013008087890 */ /* 0x000fe2000fffe0ff */
[----:B------:R1:W-:Y:S01]  /*2f90*/  @!P2 SYNCS.ARRIVE.TRANS64.RED RZ, [R3+URZ], R4 ;  /* 0x0000000403ffa9a7 */ /* 0x0003e200080004ff */
[----:B------:R-:W-:Y:S01]  /*2fa0*/  UIADD3 UR4, UPT, UPT, UR5, 0x1, URZ ;  /* 0x0000000105047890 */ /* 0x000fe2000fffe0ff */
[----:B------:R-:W-:-:S03]  /*2fb0*/  VIADD R8, R8, 0x1 ;  /* 0x0000000108087836 */ /* 0x000fc60000000000 */
[----:B------:R-:W-:Y:S02]  /*2fc0*/  UISETP.NE.AND UP0, UPT, UR4, 0x2, UPT ;  /* 0x000000020400788c */ /* 0x000fe4000bf05270 */
[----:B------:R-:W-:Y:S01]  /*2fd0*/  ISETP.NE.AND P0, PT, R8, 0x2, PT ;  /* 0x000000020800780c */ /* 0x000fe20003f05270 */
[----:B------:R-:W-:Y:S06]  /*2fe0*/  UGETNEXTWORKID.BROADCAST [UR8], [UR9] ;  /* 0x00000000080073ca */ /* 0x000fec0008000100 */
[----:B------:R-:W-:Y:S02]  /*2ff0*/  USEL UR7, URZ, 0x1, UP0 ;  /* 0x00000001ff077887 */ /* 0x000fe40008000000 */
[----:B------:R-:W-:-:S04]  /*3000*/  USEL UR5, UR4, URZ, UP0 ;  /* 0x000000ff04057287 */ /* 0x000fc80008000000 */
[----:B------:R-:W-:Y:S02]  /*3010*/  LOP3.LUT R12, R12, UR7, RZ, 0x3c, !PT ;  /* 0x000000070c0c7c12 */ /* 0x000fe4000f8e3cff */
[----:B-1----:R-:W-:-:S04]  /*3020*/  SHF.L.U32 R4, R10, 0x1f, RZ ;  /* 0x0000001f0a047819 */ /* 0x002fc800000006ff */
[----:B------:R-:W1:Y:S02]  /*3030*/  SYNCS.PHASECHK.TRANS64.TRYWAIT P1, [R2+URZ+0xa0], R4 ;  /* 0x0000a004020075a7 */ /* 0x000e6400080211ff */
[----:B-1----:R-:W-:Y:S05]  /*3040*/  @!P1 BRA `(.L_x_52) ;  /* 0x0000004c00689947 */ /* 0x002fea0003800000 */
.L_x_141:
[C---:B-1----:R-:W-:Y:S01]  /*3050*/  LEA R4, R11.reuse, UR6, 0x4 ;  /* 0x000000060b047c11 */ /* 0x042fe2000f8e20ff */
[----:B------:R-:W-:Y:S01]  /*3060*/  VIADD R2, R2, 0xb0 ;  /* 0x000000b002027836 */ /* 0x000fe20000000000 */
[----:B------:R-:W-:Y:S01]  /*3070*/  SEL R8, R8, RZ, P0 ;  /* 0x000000ff08087207 */ /* 0x000fe20000000000 */
[----:B------:R-:W-:-:S03]  /*3080*/  VIADD R11, R11, 0x1 ;  /* 0x000000010b0b7836 */ /* 0x000fc60000000000 */
[----:B------:R-:W1:Y:S01]  /*3090*/  LDS.128 R4, [R4+0x130] ;  /* 0x0001300004047984 */ /* 0x000e620000000c00 */
[----:B------:R-:W-:Y:S02]  /*30a0*/  PRMT R2, RZ, 0x654, R2 ;  /* 0x00000654ff027816 */ /* 0x000fe40000000002 */
[C---:B------:R-:W-:Y:S01]  /*30b0*/  ISETP.NE.AND P1, PT, R11.reuse, 0x2, PT ;  /* 0x000000020b00780c */ /* 0x040fe20003f25270 */
[----:B------:R-:W-:Y:S01]  /*30c0*/  @!PT LDS RZ, [RZ] ;  /* 0x00000000fffff984 */ /* 0x000fe20000000800 */
[----:B------:R-:W-:Y:S01]  /*30d0*/  @!PT LDS RZ, [RZ] ;  /* 0x00000000fffff984 */ /* 0x000fe20000000800 */
[----:B------:R-:W-:Y:S01]  /*30e0*/  @!PT LDS RZ, [RZ] ;  /* 0x00000000fffff984 */ /* 0x000fe20000000800 */
[----:B------:R-:W-:Y:S01]  /*30f0*/  @!PT LDS RZ, [RZ] ;  /* 0x00000000fffff984 */ /* 0x000fe20000000800 */
[----:B------:R2:W-:Y:S06]  /*3100*/  MEMBAR.ALL.CTA ;  /* 0x0000000000007992 */ /* 0x0005ec0000008000 */
[----:B--2---:R-:W2:Y:S01]  /*3110*/  FENCE.VIEW.ASYNC.S ;  /* 0x00000000000073c6 */ /* 0x004ea20000000000 */
[----:B------:R-:W-:Y:S01]  /*3120*/  SEL R11, R11, RZ, P1 ;  /* 0x000000ff0b0b7207 */ /* 0x000fe20000800000 */
[----:B--2---:R2:W-:Y:S01]  /*3130*/  SYNCS.ARRIVE.TRANS64.RED.A1T0 RZ, [R2+URZ], RZ ;  /* 0x000000ff02ff79a7 */ /* 0x0045e200081004ff */
[----:B-1----:R-:W-:-:S02]  /*3140*/  LOP3.LUT P3, RZ, R6, 0x1, RZ, 0xc0, !PT ;  /* 0x0000000106ff7812 */ /* 0x002fc4000786c0ff */
[----:B------:R-:W-:-:S04]  /*3150*/  SEL R4, RZ, 0x1, P1 ;  /* 0x00000001ff047807 */ /* 0x000fc80000800000 */
[----:B------:R-:W-:Y:S02]  /*3160*/  LOP3.LUT R10, R10, R4, RZ, 0x3c, !PT ;  /* 0x000000040a0a7212 */ /* 0x000fe400078e3cff */
[----:B--2---:R-:W-:-:S04]  /*3170*/  SEL R2, RZ, 0x1, P0 ;  /* 0x00000001ff027807 */ /* 0x004fc80000000000 */
[----:B------:R-:W-:Y:S01]  /*3180*/  LOP3.LUT R9, R9, R2, RZ, 0x3c, !PT ;  /* 0x0000000209097212 */ /* 0x000fe200078e3cff */
[----:B------:R-:W-:Y:S06]  /*3190*/  @P3 BRA `(.L_x_53) ;  /* 0xfffffffc002c3947 */ /* 0x000fec000383ffff */
[----:B------:R-:W-:Y:S01]  /*31a0*/  ULEA UR4, UR5, UR6, 0x3 ;  /* 0x0000000605047291 */ /* 0x000fe2000f8e18ff */
[----:B------:R-:W-:-:S08]  /*31b0*/  SHF.L.U32 R2, R12, 0x1f, RZ ;  /* 0x0000001f0c027819 */ /* 0x000fd000000006ff */
[----:B------:R-:W1:Y:S02]  /*31c0*/  SYNCS.PHASECHK.TRANS64 P0, [UR4+0xb0], R2 ;  /* 0x0000b002ff0075a7 */ /* 0x000e640008001004 */
[----:B-1----:R-:W-:Y:S05]  /*31d0*/  @P0 BRA `(.L_x_54) ;  /* 0x0000000000080947 */ /* 0x002fea0003800000 */
[----:B------:R-:W1:Y:S02]  /*31e0*/  SYNCS.PHASECHK.TRANS64.TRYWAIT P0, [UR4+0xb0], R2 ;  /* 0x0000b002ff0075a7 */ /* 0x000e640008001104 */
[----:B-1----:R-:W-:Y:S05]  /*31f0*/  @!P0 BRA `(.L_x_55) ;  /* 0x0000004c00108947 */ /* 0x002fea0003800000 */
.L_x_54:
[----:B------:R-:W-:-:S04]  /*3200*/  UIADD3 UR7, UPT, UPT, UR5, 0x1, URZ ;  /* 0x0000000105077890 */ /* 0x000fc8000fffe0ff */
[----:B------:R-:W-:-:S04]  /*3210*/  UISETP.NE.AND UP0, UPT, UR7, 0x2, UPT ;  /* 0x000000020700788c */ /* 0x000fc8000bf05270 */
[----:B------:R-:W-:Y:S02]  /*3220*/  USEL UR8, URZ, 0x1, UP0 ;  /* 0x00000001ff087887 */ /* 0x000fe40008000000 */
[----:B------:R-:W-:-:S04]  /*3230*/  USEL UR7, UR7, URZ, UP0 ;  /* 0x000000ff07077287 */ /* 0x000fc80008000000 */
[----:B------:R-:W-:Y:S01]  /*3240*/  ULEA UR7, UR7, UR6, 0x3 ;  /* 0x0000000607077291 */ /* 0x000fe2000f8e18ff */
[----:B-1----:R-:W-:-:S04]  /*3250*/  LOP3.LUT R2, R12, UR8, RZ, 0x3c, !PT ;  /* 0x000000080c027c12 */ /* 0x002fc8000f8e3cff */
[----:B------:R-:W-:-:S04]  /*3260*/  SHF.L.U32 R0, R2, 0x1f, RZ ;  /* 0x0000001f02007819 */ /* 0x000fc800000006ff */
[----:B------:R-:W1:Y:S02]  /*3270*/  SYNCS.PHASECHK.TRANS64 P0, [UR7+0xb0], R0 ;  /* 0x0000b000ff0075a7 */ /* 0x000e640008001007 */
[----:B-1----:R-:W-:Y:S05]  /*3280*/  @P0 EXIT ;  /* 0x000000000000094d */ /* 0x002fea0003800000 */
[----:B------:R-:W-:Y:S02]  /*3290*/  SHF.L.U32 R2, R2, 0x1f, RZ ;  /* 0x0000001f02027819 */ /* 0x000fe400000006ff */
[----:B------:R-:W-:-:S07]  /*32a0*/  MOV R0, UR7 ;  /* 0x0000000700007c02 */ /* 0x000fce0008000f00 */
.L_x_56:
[----:B-1----:R1:W2:Y:S02]  /*32b0*/  SYNCS.PHASECHK.TRANS64.TRYWAIT P0, [R0+URZ+0xb0], R2 ;  /* 0x0000b002000075a7 */ /* 0x0022a400080011ff */
[----:B--2---:R-:W-:Y:S05]  /*32c0*/  @!P0 NANOSLEEP.SYNCS 0x989680 ;  /* 0x009896800000895d */ /* 0x004fea0003900000 */
[----:B------:R-:W2:Y:S02]  /*32d0*/  @!P0 SYNCS.PHASECHK.TRANS64 P0, [R0+URZ+0xb0], R2 ;  /* 0x0000b002000085a7 */ /* 0x000ea400080010ff */
[----:B--2---:R-:W-:Y:S05]  /*32e0*/  @P0 EXIT ;  /* 0x000000000000094d */ /* 0x004fea0003800000 */
[----:B------:R-:W-:Y:S05]  /*32f0*/  BRA `(.L_x_56) ;  /* 0xfffffffc00ec7947 */ /* 0x000fea000383ffff */
.L_x_49:
[----:B------:R-:W-:Y:S05]  /*3300*/  BRA.U UP4, `(.L_x_57) ;  /* 0x0000001104447547 */ /* 0x000fea000b800000 */
[----:B------:R-:W-:Y:S01]  /*3310*/  UMOV UR4, 0x40 ;  /* 0x0000004000047882 */ /* 0x000fe20000000000 */
[----:B------:R-:W-:Y:S01]  /*3320*/  NOP ;  /* 0x0000000000007918 */ /* 0x000fe20000000000 */
[----:B------:R-:W-:Y:S01]  /*3330*/  ULEA UR5, UR54, UR4, 0x18 ;  /* 0x0000000436057291 */ /* 0x000fe2000f8ec0ff */
[----:B------:R-:W-:Y:S02]  /*3340*/  UMOV UR6, 0x400 ;  /* 0x0000040000067882 */ /* 0x000fe40000000000 */
[----:B------:R-:W-:-:S06]  /*3350*/  ULEA UR6, UR54, UR6, 0x18 ;  /* 0x0000000636067291 */ /* 0x000fcc000f8ec0ff */
[----:B------:R-:W1:Y:S02]  /*3360*/  LDS.U8 R0, [UR5+0x1c] ;  /* 0x00001c05ff007984 */ /* 0x000e640008000000 */
[----:B-1----:R-:W-:-:S13]  /*3370*/  ISETP.NE.AND P0, PT, R0, RZ, PT ;  /* 0x000000ff0000720c */ /* 0x002fda0003f05270 */
[----:B------:R-:W-:Y:S05]  /*3380*/  @P0 BRA `(.L_x_58) ;  /* 0x0000000000580947 */ /* 0x000fea0003800000 */
[----:B------:R-:W-:-:S13]  /*3390*/  ELECT P0, URZ, PT ;  /* 0x0000000000ff782f */ /* 0x000fda0003800000 */
[----:B------:R-:W-:Y:S05]  /*33a0*/  @!P0 BRA `(.L_x_59) ;  /* 0x0000000000608947 */ /* 0x000fea0003800000 */
[----:B------:R-:W-:Y:S01]  /*33b0*/  UMOV UR4, 0x10 ;  /* 0x0000001000047882 */ /* 0x000fe20000000000 */
[----:B------:R-:W-:Y:S01]  /*33c0*/  HFMA2 R0, -RZ, RZ, 0, 5.9604644775390625e-08 ;  /* 0x00000001ff007431 */ /* 0x000fe200000001ff */
[----:B------:R-:W-:-:S03]  /*33d0*/  MOV R3, 0xffff ;  /* 0x0000ffff00037802 */ /* 0x000fc60000000f00 */
[----:B------:R-:W-:Y:S04]  /*33e0*/  DEPBAR.LE SB1, 0x36 ;  /* 0x00009d800000791a */ /* 0x000fe80000000000 */
[----:B------:R-:W1:Y:S02]  /*33f0*/  UTCATOMSWS.FIND_AND_SET.ALIGN UP0, UR4, UR4 ;  /* 0x00000004000475e3 */ /* 0x000e640008000800 */
[----:B-1----:R-:W-:Y:S01]  /*3400*/  MOV R4, UR4 ;  /* 0x0000000400047c02 */ /* 0x002fe20008000f00 */
[----:B------:R-:W-:Y:S06]  /*3410*/  BRA.U UP0, `(.L_x_60) ;  /* 0x0000000100187547 */ /* 0x000fec000b800000 */
.L_x_61:
[----:B------:R-:W-:Y:S05]  /*3420*/  NANOSLEEP 0x64 ;  /* 0x000000640000795d */ /* 0x000fea0003800000 */
[----:B------:R-:W-:-:S05]  /*3430*/  UMOV UR4, 0x10 ;  /* 0x0000001000047882 */ /* 0x000fca0000000000 */
[----:B------:R-:W-:Y:S04]  /*3440*/  DEPBAR.LE SB1, 0x36 ;  /* 0x00009d800000791a */ /* 0x000fe80000000000 */
[----:B------:R-:W1:Y:S02]  /*3450*/  UTCATOMSWS.FIND_AND_SET.ALIGN UP0, UR4, UR4 ;  /* 0x00000004000475e3 */ /* 0x000e640008000800 */
[----:B-1----:R-:W-:Y:S01]  /*3460*/  MOV R4, UR4 ;  /* 0x0000000400047c02 */ /* 0x002fe20008000f00 */
[----:B------:R-:W-:Y:S05]  /*3470*/  BRA.U !UP0, `(.L_x_61) ;  /* 0xfffffffd08e87547 */ /* 0x000fea000b83ffff */
.L_x_60:
[-C--:B------:R-:W-:Y:S02]  /*3480*/  SHF.L.U32 R3, R3, R4.reuse, RZ ;  /* 0x0000000403037219 */ /* 0x080fe400000006ff */
[----:B------:R-:W-:Y:S01]  /*3490*/  SHF.L.U32 R0, R0, R4, RZ ;  /* 0x0000000400007219 */ /* 0x000fe200000006ff */
[----:B------:R-:W-:Y:S02]  /*34a0*/  IMAD.SHL.U32 R4, R4, 0x20, RZ ;  /* 0x0000002004047824 */ /* 0x000fe400078e00ff */
[----:B------:R1:W-:Y:S04]  /*34b0*/  ATOMS.OR RZ, [UR5+0x14], R3 ;  /* 0x00001403ffff798c */ /* 0x0003e8000b000005 */
[----:B------:R1:W-:Y:S04]  /*34c0*/  ATOMS.OR RZ, [UR5+0x18], R0 ;  /* 0x00001800ffff798c */ /* 0x0003e8000b000005 */
[----:B------:R1:W-:Y:S01]  /*34d0*/  STS [UR6+0x150], R4 ;  /* 0x00015004ff007988 */ /* 0x0003e20008000806 */
[----:B------:R-:W-:Y:S05]  /*34e0*/  BRA `(.L_x_59) ;  /* 0x0000000000107947 */ /* 0x000fea0003800000 */
.L_x_58:
[----:B------:R-:W-:Y:S02]  /*34f0*/  MOV R0, 0xffffffff ;  /* 0xffffffff00007802 */ /* 0x000fe40000000f00 */
[----:B------:R-:W-:-:S03]  /*3500*/  MOV R4, 0x3530 ;  /* 0x0000353000047802 */ /* 0x000fc60000000f00 */
[----:B------:R1:W-:Y:S04]  /*3510*/  STS [UR6+0x150], R0 ;  /* 0x00015000ff007988 */ /* 0x0003e80008000806 */
[----:B-1---5:R-:W-:Y:S05]  /*3520*/  CALL.REL.NOINC `($__internal_1_$__cuda_sm10x_tcgen05_guardrail_trap_phase_invalid_during_alloc) ;  /* 0x0000004c00e87944 */ /* 0x022fea0003c00000 */
.L_x_59:
[----:B------:R-:W-:Y:S05]  /*3530*/  WARPSYNC.ALL ;  /* 0x0000000000007948 */ /* 0x000fea0003800000 */
[----:B------:R-:W2:Y:S01]  /*3540*/  S2UR UR4, SR_CgaCtaId ;  /* 0x00000000000479c3 */ /* 0x000ea20000008800 */
[----:B------:R-:W-:Y:S01]  /*3550*/  UMOV UR41, 0x400 ;  /* 0x0000040000297882 */ /* 0x000fe20000000000 */
[----:B------:R-:W-:-:S06]  /*3560*/  NOP ;  /* 0x0000000000007918 */ /* 0x000fcc0000000000 */
[----:B------:R-:W-:Y:S06]  /*3570*/  BAR.ARV 0x6, 0xa0 ;  /* 0x0182800000007b1d */ /* 0x000fec0000002000 */
[----:B------:R-:W3:Y:S01]  /*3580*/  LDCU UR6, c[0x0][0x38c] ;  /* 0x00007180ff0677ac */ /* 0x000ee20008000800 */
[----:B------:R-:W-:Y:S01]  /*3590*/  LOP3.LUT R2, R2, 0xffff, RZ, 0xc0, !PT ;  /* 0x0000ffff02027812 */ /* 0x000fe200078ec0ff */
[----:B------:R-:W-:Y:S01]  /*35a0*/  IMAD.MOV.U32 R11, RZ, RZ, 0x1 ;  /* 0x00000001ff0b7424 */ /* 0x000fe200078e00ff */
[----:B------:R-:W-:Y:S01]  /*35b0*/  CS2R R8, SRZ ;  /* 0x0000000000087805 */ /* 0x000fe2000001ff00 */
[----:B------:R-:W4:Y:S01]  /*35c0*/  LDCU UR7, c[0x0][0x38c] ;  /* 0x00007180ff0777ac */ /* 0x000f220008000800 */
[----:B------:R-:W-:Y:S01]  /*35d0*/  R2UR UR42, R2 ;  /* 0x00000000022a72ca */ /* 0x000fe200000e0000 */
[----:B------:R-:W-:Y:S01]  /*35e0*/  IMAD.MOV.U32 R10, RZ, RZ, RZ ;  /* 0x000000ffff0a7224 */ /* 0x000fe200078e00ff */
[----:B------:R-:W-:Y:S01]  /*35f0*/  UMOV UR45, URZ ;  /* 0x000000ff002d7c82 */ /* 0x000fe20008000000 */
[----:B------:R-:W-:Y:S01]  /*3600*/  UMOV UR39, URZ ;  /* 0x000000ff00277c82 */ /* 0x000fe20008000000 */
[----:B--2---:R-:W-:Y:S01]  /*3610*/  ULEA UR41, UR4, UR41, 0x18 ;  /* 0x0000002904297291 */ /* 0x004fe2000f8ec0ff */
[----:B------:R-:W-:Y:S01]  /*3620*/  UMOV UR62, 0x0 ;  /* 0x00000000003e7882 */ /* 0x000fe20000000000 */
[----:B------:R-:W-:-:S02]  /*3630*/  UMOV UR63, 0x4100910 ;  /* 0x04100910003f7882 */ /* 0x000fc40000000000 */
[----:B------:R-:W-:Y:S02]  /*3640*/  UIADD3 UR5, UPT, UPT, UR41, 0x6800, URZ ;  /* 0x0000680029057890 */ /* 0x000fe4000fffe0ff */
[----:B------:R-:W-:Y:S02]  /*3650*/  UIADD3 UR4, UPT, UPT, UR41, 0x1e800, URZ ;  /* 0x0001e80029047890 */ /* 0x000fe4000fffe0ff */
[----:B---3--:R-:W-:Y:S01]  /*3660*/  UIADD3 UR6, UPT, UPT, UR6, 0x3f, URZ ;  /* 0x0000003f06067890 */ /* 0x008fe2000fffe0ff */
[----:B-1----:R-:W1:Y:S01]  /*3670*/  LDS R0, [UR41+0x150] ;  /* 0x00015029ff007984 */ /* 0x002e620008000800 */
[----:B------:R-:W-:Y:S02]  /*3680*/  USHF.R.U32.HI UR5, URZ, 0x4, UR5 ;  /* 0x00000004ff057899 */ /* 0x000fe40008011605 */
[----:B------:R-:W-:Y:S02]  /*3690*/  USHF.R.S32.HI UR47, URZ, 0x1f, UR6 ;  /* 0x0000001fff2f7899 */ /* 0x000fe40008011406 */
[----:B------:R-:W-:-:S02]  /*36a0*/  USHF.R.U32.HI UR4, URZ, 0x4, UR4 ;  /* 0x00000004ff047899 */ /* 0x000fc40008011604 */
[----:B------:R-:W-:Y:S02]  /*36b0*/  ULEA.HI UR47, UR47, UR6, URZ, 0x6 ;  /* 0x000000062f2f7291 */ /* 0x000fe4000f8f30ff */
[----:B------:R-:W-:Y:S02]  /*36c0*/  ULOP3.LUT UR5, UR5, 0x3fff, URZ, 0xc0, !UPT ;  /* 0x00003fff05057892 */ /* 0x000fe4000f8ec0ff */
[----:B------:R-:W-:Y:S02]  /*36d0*/  USHF.R.S32.HI UR47, URZ, 0x6, UR47 ;  /* 0x00000006ff2f7899 */ /* 0x000fe4000801142f */
[----:B------:R-:W-:Y:S02]  /*36e0*/  ULOP3.LUT UR4, UR4, 0x3fff, URZ, 0xc0, !UPT ;  /* 0x00003fff04047892 */ /* 0x000fe4000f8ec0ff */
[----:B------:R-:W-:Y:S01]  /*36f0*/  UISETP.LT.AND UP0, UPT, UR47, 0x1, UPT ;  /* 0x000000012f00788c */ /* 0x000fe2000bf01270 */
[----:B------:R-:W-:Y:S01]  /*3700*/  UMOV UR60, 0x0 ;  /* 0x00000000003c7882 */ /* 0x000fe20000000000 */
[----:B------:R-:W-:-:S02]  /*3710*/  UMOV UR61, 0x4100910 ;  /* 0x04100910003d7882 */ /* 0x000fc40000000000 */
[----:B------:R-:W-:Y:S01]  /*3720*/  USEL UR64, UR47, 0x1, !UP0 ;  /* 0x000000012f407887 */ /* 0x000fe2000c000000 */
[----:B------:R-:W-:Y:S01]  /*3730*/  UMOV UR58, 0x0 ;  /* 0x00000000003a7882 */ /* 0x000fe20000000000 */
[----:B------:R-:W-:Y:S01]  /*3740*/  UMOV UR59, 0x4100910 ;  /* 0x04100910003b7882 */ /* 0x000fe20000000000 */
[----:B------:R-:W-:Y:S01]  /*3750*/  UMOV UR56, 0x0 ;  /* 0x0000000000387882 */ /* 0x000fe20000000000 */
[----:B------:R-:W-:Y:S01]  /*3760*/  UMOV UR57, 0x4100910 ;  /* 0x0410091000397882 */ /* 0x000fe20000000000 */
[----:B------:R-:W-:Y:S01]  /*3770*/  UMOV UR54, 0x0 ;  /* 0x0000000000367882 */ /* 0x000fe20000000000 */
[----:B------:R-:W-:Y:S01]  /*3780*/  UMOV UR55, 0x4100910 ;  /* 0x0410091000377882 */ /* 0x000fe20000000000 */
[----:B------:R-:W-:Y:S01]  /*3790*/  UMOV UR52, 0x0 ;  /* 0x0000000000347882 */ /* 0x000fe20000000000 */
[----:B------:R-:W-:Y:S01]  /*37a0*/  UMOV UR53, 0x4100910 ;  /* 0x0410091000357882 */ /* 0x000fe20000000000 */
[----:B------:R-:W-:Y:S02]  /*37b0*/  ULOP3.LUT UR43, UR5, 0x10000, URZ, 0xfc, !UPT ;  /* 0x00010000052b7892 */ /* 0x000fe4000f8efcff */
[----:B------:R-:W-:-:S02]  /*37c0*/  ULOP3.LUT UR44, UR4, 0x10000, URZ, 0xfc, !UPT ;  /* 0x00010000042c7892 */ /* 0x000fc4000f8efcff */
[----:B------:R-:W-:Y:S02]  /*37d0*/  UIADD3 UR64, UPT, UPT, -UR64, URZ, URZ ;  /* 0x000000ff40407290 */ /* 0x000fe4000fffe1ff */
[----:B----4-:R-:W-:Y:S01]  /*37e0*/  UISETP.GE.AND UP4, UPT, UR7, 0x1, UPT ;  /* 0x000000010700788c */ /* 0x010fe2000bf86270 */
[----:B------:R-:W-:Y:S01]  /*37f0*/  UMOV UR50, 0x0 ;  /* 0x0000000000327882 */ /* 0x000fe20000000000 */
[----:B------:R-:W-:Y:S01]  /*3800*/  UMOV UR51, 0x4100910 ;  /* 0x0410091000337882 */ /* 0x000fe20000000000 */
[----:B------:R-:W-:Y:S01]  /*3810*/  UMOV UR48, 0x0 ;  /* 0x0000000000307882 */ /* 0x000fe20000000000 */
[----:B-1----:R-:W-:Y:S01]  /*3820*/  R2UR UR65, R0 ;  /* 0x00000000004172ca */ /* 0x002fe200000e0000 */
[----:B------:R-:W-:-:S14]  /*3830*/  UMOV UR49, 0x4100910 ;  /* 0x0410091000317882 */ /* 0x000fdc0000000000 */
.L_x_68:
[----:B------:R-:W-:Y:S02]  /*3840*/  LEA R0, R10, UR41, 0x3 ;  /* 0x000000290a007c11 */ /* 0x000fe4000f8e18ff */
[----:B------:R-:W-:Y:S02]  /*3850*/  SHF.L.U32 R2, R9, 0x1f, RZ ;  /* 0x0000001f09027819 */ /* 0x000fe400000006ff */
[----:B------:R-:W-:Y:S01]  /*3860*/  PLOP3.LUT P0, PT, PT, PT, UP4, 0x80, 0x8 ;  /* 0x000000000008781c */ /* 0x000fe20003f0f048 */
[----:B------:R-:W-:Y:S01]  /*3870*/  VIADD R3, R0, 0xb0 ;  /* 0x000000b000037836 */ /* 0x000fe20000000000 */
[----:B-1----:R-:W1:Y:S02]  /*3880*/  SYNCS.PHASECHK.TRANS64.TRYWAIT P1, [R0+URZ+0xa0], R2 ;  /* 0x0000a002000075a7 */ /* 0x002e6400080211ff */
[----:B-1-3--:R-:W-:Y:S09]  /*3890*/  @!P1 BRA `(.L_x_62) ;  /* 0x0000004400809947 */ /* 0x00aff20003800000 */
.L_x_143:
[----:B------:R-:W-:Y:S01]  /*38a0*/  LEA R4, R10, UR41, 0x4 ;  /* 0x000000290a047c11 */ /* 0x000fe2000f8e20ff */
[----:B------:R-:W-:Y:S01]  /*38b0*/  @UP4 ULEA UR4, UR39, UR41, 0x3 ;  /* 0x0000002927044291 */ /* 0x000fe2000f8e18ff */
[----:B------:R-:W-:Y:S01]  /*38c0*/  PLOP3.LUT P2, PT, PT, PT, PT, 0x80, 0x8 ;  /* 0x000000000008781c */ /* 0x000fe20003f4f070 */
[----:B------:R-:W-:Y:S01]  /*38d0*/  ULEA UR46, UR45, UR41, 0x3 ;  /* 0x000000292d2e7291 */ /* 0x000fe2000f8e18ff */
[----:B------:R-:W-:Y:S02]  /*38e0*/  PRMT R3, RZ, 0x654, R3 ;  /* 0x00000654ff037816 */ /* 0x000fe40000000003 */
[----:B------:R-:W2:Y:S01]  /*38f0*/  LDS.128 R4, [R4+0x130] ;  /* 0x0001300004047984 */ /* 0x000ea20000000c00 */
[----:B-1----:R-:W-:Y:S02]  /*3900*/  @P0 SHF.L.U32 R2, R8, 0x1f, RZ ;  /* 0x0000001f08020819 */ /* 0x002fe400000006ff */
[----:B------:R-:W-:Y:S01]  /*3910*/  SHF.L.U32 R0, R11, 0x1f, RZ ;  /* 0x0000001f0b007819 */ /* 0x000fe200000006ff */
[----:B------:R-:W-:Y:S01]  /*3920*/  @!PT LDS RZ, [RZ] ;  /* 0x00000000fffff984 */ /* 0x000fe20000000800 */
[----:B------:R-:W-:Y:S01]  /*3930*/  @!PT LDS RZ, [RZ] ;  /* 0x00000000fffff984 */ /* 0x000fe20000000800 */
[----:B------:R-:W-:Y:S01]  /*3940*/  @!PT LDS RZ, [RZ] ;  /* 0x00000000fffff984 */ /* 0x000fe20000000800 */
[----:B------:R-:W-:Y:S01]  /*3950*/  @!PT LDS RZ, [RZ] ;  /* 0x00000000fffff984 */ /* 0x000fe20000000800 */
[----:B------:R1:W-:Y:S06]  /*3960*/  MEMBAR.ALL.CTA ;  /* 0x0000000000007992 */ /* 0x0003ec0000008000 */
[----:B-1----:R-:W1:Y:S02]  /*3970*/  FENCE.VIEW.ASYNC.S ;  /* 0x00000000000073c6 */ /* 0x002e640000000000 */
[----:B-1----:R1:W-:Y:S01]  /*3980*/  SYNCS.ARRIVE.TRANS64.RED.A1T0 RZ, [R3+URZ], RZ ;  /* 0x000000ff03ff79a7 */ /* 0x0023e200081004ff */
[----:B------:R1:W3:Y:S01]  /*3990*/  @P0 SYNCS.PHASECHK.TRANS64.TRYWAIT P2, [UR4], R2 ;  /* 0x00000002ff0005a7 */ /* 0x0002e20008041104 */
[----:B------:R-:W-:Y:S01]  /*39a0*/  ULEA.HI UR4, UR45, UR45, URZ, 0x1 ;  /* 0x0000002d2d047291 */ /* 0x000fe2000f8f08ff */
[----:B--2---:R-:W-:-:S03]  /*39b0*/  LOP3.LUT P1, RZ, R6, 0x1, RZ, 0xc0, !PT ;  /* 0x0000000106ff7812 */ /* 0x004fc6000782c0ff */
[----:B------:R-:W-:Y:S02]  /*39c0*/  USHF.L.U32 UR5, UR4, 0x5, URZ ;  /* 0x0000000504057899 */ /* 0x000fe400080006ff */
[----:B------:R-:W-:Y:S02]  /*39d0*/  ULOP3.LUT UR36, UR4, 0xffe, URZ, 0xc0, !UPT ;  /* 0x00000ffe04247892 */ /* 0x000fe4000f8ec0ff */
[----:B------:R-:W-:Y:S02]  /*39e0*/  ULOP3.LUT UR4, UR5, 0xffffffc0, URZ, 0xc0, !UPT ;  /* 0xffffffc005047892 */ /* 0x000fe4000f8ec0ff */
[----:B------:R-:W-:Y:S02]  /*39f0*/  UIADD3 UR36, UPT, UPT, -UR36, UR45, URZ ;  /* 0x0000002d24247290 */ /* 0x000fe4000fffe1ff */
[----:B------:R-:W-:Y:S01]  /*3a00*/  UIADD3 UR4, UPT, UPT, UR65, UR4, URZ ;  /* 0x0000000441047290 */ /* 0x000fe2000fffe0ff */
[----:B------:R-:W2:Y:S03]  /*3a10*/  SYNCS.PHASECHK.TRANS64.TRYWAIT P0, [UR46+0xe0], R0 ;  /* 0x0000e000ff0075a7 */ /* 0x000ea6000800112e */
[----:B------:R-:W-:Y:S01]  /*3a20*/  ULEA UR36, UR36, UR4, 0x14 ;  /* 0x0000000424247291 */ /* 0x000fe2000f8ea0ff */
[----:B-123--:R-:W-:Y:S11]  /*3a30*/  @!P0 BRA `(.L_x_63) ;  /* 0x00000044002c8947 */ /* 0x00eff60003800000 */
.L_x_145:
[----:B------:R-:W-:Y:S01]  /*3a40*/  IADD3 R10, PT, PT, R10, 0x1, RZ ;  /* 0x000000010a0a7810 */ /* 0x000fe20007ffe0ff */
[----:B------:R-:W-:Y:S06]  /*3a50*/  BRA.U !UP4, `(.L_x_64) ;  /* 0x000000050c107547 */ /* 0x000fec000b800000 */
[----:B------:R-:W-:Y:S01]  /*3a60*/  UPLOP3.LUT UP2, UPT, UPT, UPT, UPT, 0x40, 0x4 ;  /* 0x000000000004789c */ /* 0x000fe20003f4e870 */
[----:B------:R-:W-:Y:S01]  /*3a70*/  UMOV UR38, UR64 ;  /* 0x0000004000267c82 */ /* 0x000fe20008000000 */
[----:B------:R-:W-:Y:S01]  /*3a80*/  UMOV UR37, UR47 ;  /* 0x0000002f00257c82 */ /* 0x000fe20008000000 */
[----:B------:R-:W-:-:S08]  /*3a90*/  UMOV UR5, UR39 ;  /* 0x0000002700057c82 */ /* 0x000fd00008000000 */
.L_x_67:
[----:B------:R-:W-:Y:S02]  /*3aa0*/  UIADD3 UR38, UPT, UPT, UR38, 0x1, URZ ;  /* 0x0000000126267890 */ /* 0x000fe4000fffe0ff */
[----:B------:R-:W-:Y:S02]  /*3ab0*/  ULEA UR7, UR5, UR41, 0x3 ;  /* 0x0000002905077291 */ /* 0x000fe4000f8e18ff */
[----:B------:R-:W-:Y:S01]  /*3ac0*/  UISETP.NE.AND UP3, UPT, UR38, URZ, UPT ;  /* 0x000000ff2600728c */ /* 0x000fe2000bf65270 */
[----:B--23--:R-:W-:Y:S10]  /*3ad0*/  @P2 BRA `(.L_x_65) ;  /* 0x00000000000c2947 */ /* 0x00cff40003800000 */
[----:B-1----:R-:W-:Y:S04]  /*3ae0*/  SHF.L.U32 R2, R8, 0x1f, RZ ;  /* 0x0000001f08027819 */ /* 0x002fe800000006ff */
[----:B------:R-:W1:Y:S02]  /*3af0*/  SYNCS.PHASECHK.TRANS64.TRYWAIT P0, [UR7], R2 ;  /* 0x00000002ff0075a7 */ /* 0x000e640008001107 */
[----:B-1----:R-:W-:Y:S05]  /*3b00*/  @!P0 BRA `(.L_x_66) ;  /* 0x0000004400108947 */ /* 0x002fea0003800000 */
.L_x_65:
[----:B------:R-:W-:Y:S01]  /*3b10*/  UISETP.NE.AND UP0, UPT, UR37, 0x1, UPT ;  /* 0x000000012500788c */ /* 0x000fe2000bf05270 */
[----:B------:R-:W-:Y:S01]  /*3b20*/  PLOP3.LUT P2, PT, PT, PT, PT, 0x80, 0x8 ;  /* 0x000000000008781c */ /* 0x000fe20003f4f070 */
[----:B------:R-:W-:Y:S02]  /*3b30*/  UIADD3 UR4, UPT, UPT, UR5, 0x1, URZ ;  /* 0x0000000105047890 */ /* 0x000fe4000fffe0ff */
[----:B------:R-:W-:Y:S02]  /*3b40*/  UIADD3 UR40, UPT, UPT, UR7, 0x30, URZ ;  /* 0x0000003007287890 */ /* 0x000fe4000fffe0ff */
[----:B------:R-:W-:Y:S01]  /*3b50*/  UISETP.NE.AND UP1, UPT, UR4, 0x6, UPT ;  /* 0x000000060400788c */ /* 0x000fe2000bf25270 */
[----:B------:R-:W-:Y:S01]  /*3b60*/  PLOP3.LUT P0, PT, PT, PT, UP0, 0x80, 0x8 ;  /* 0x000000000008781c */ /* 0x000fe20003f0f008 */
[----:B------:R-:W-:Y:S02]  /*3b70*/  UIADD3 UR37, UPT, UPT, UR37, -0x1, URZ ;  /* 0xffffffff25257890 */ /* 0x000fe4000fffe0ff */
[----:B------:R-:W-:Y:S02]  /*3b80*/  USEL UR6, URZ, 0x1, UP1 ;  /* 0x00000001ff067887 */ /* 0x000fe40008800000 */
[----:B------:R-:W-:Y:S01]  /*3b90*/  USEL UR39, UR4, URZ, UP1 ;  /* 0x000000ff04277287 */ /* 0x000fe20008800000 */
[----:B------:R-:W-:Y:S01]  /*3ba0*/  UMOV UR7, 0x40004040 ;  /* 0x4000404000077882 */ /* 0x000fe20000000000 */
[----:B------:R-:W-:Y:S02]  /*3bb0*/  UMOV UR35, 0x40004040 ;  /* 0x4000404000237882 */ /* 0x000fe40000000000 */
[----:B------:R-:W-:Y:S01]  /*3bc0*/  @UP0 ULEA UR4, UR39, UR41, 0x3 ;  /* 0x0000002927040291 */ /* 0x000fe2000f8e18ff */
[----:B------:R-:W-:Y:S01]  /*3bd0*/  LOP3.LUT R8, R8, UR6, RZ, 0x3c, !PT ;  /* 0x0000000608087c12 */ /* 0x000fe2000f8e3cff */
[----:B------:R-:W-:Y:S01]  /*3be0*/  ULEA UR6, UR5, UR44, 0xa ;  /* 0x0000002c05067291 */ /* 0x000fe2000f8e50ff */
[----:B------:R-:W-:Y:S02]  /*3bf0*/  UMOV UR33, 0x40004040 ;  /* 0x4000404000217882 */ /* 0x000fe40000000000 */
[----:B-1----:R-:W-:Y:S01]  /*3c00*/  @P0 SHF.L.U32 R0, R8, 0x1f, RZ ;  /* 0x0000001f08000819 */ /* 0x002fe200000006ff */
[----:B------:R-:W-:Y:S02]  /*3c10*/  UIADD3 UR34, UPT, UPT, UR6, 0x2, URZ ;  /* 0x0000000206227890 */ /* 0x000fe4000fffe0ff */
[----:B------:R-:W-:Y:S01]  /*3c20*/  UIADD3 UR30, UPT, UPT, UR6, 0x4, URZ ;  /* 0x00000004061e7890 */ /* 0x000fe2000fffe0ff */
[----:B------:R2:W3:Y:S01]  /*3c30*/  @P0 SYNCS.PHASECHK.TRANS64.TRYWAIT P2, [UR4], R0 ;  /* 0x00000000ff0005a7 */ /* 0x0004e20008041104 */
[----:B------:R-:W-:Y:S02]  /*3c40*/  ULEA UR4, UR5, UR43, 0xa ;  /* 0x0000002b05047291 */ /* 0x000fe4000f8e50ff */
[----:B------:R-:W-:Y:S02]  /*3c50*/  UIADD3 UR26, UPT, UPT, UR6, 0x6, URZ ;  /* 0x00000006061a7890 */ /* 0x000fe4000fffe0ff */
        /* <DEDUP_REMOVED lines=10> */
[----:B------:R-:W-:Y:S01]  /*3d00*/  UIADD3 UR8, UPT, UPT, UR4, 0x206, URZ ;  /* 0x0000020604087890 */ /* 0x000fe2000fffe0ff */
[----:B------:R-:W-:Y:S01]  /*3d10*/  UMOV UR5, 0x40004040 ;  /* 0x4000404000057882 */ /* 0x000fe20000000000 */
[----:B------:R-:W-:Y:S01]  /*3d20*/  UMOV UR31, 0x40004040 ;  /* 0x40004040001f7882 */ /* 0x000fe20000000000 */
[----:B------:R1:W-:Y:S01]  /*3d30*/  UTCHMMA gdesc[UR4], gdesc[UR6], tmem[UR36], tmem[UR62], idesc[UR63], UP2 ;  /* 0x00ff3e06040075ea */ /* 0x0003e20009000024 */
[----:B------:R-:W-:Y:S01]  /*3d40*/  UPLOP3.LUT UP2, UPT, UPT, UPT, UPT, 0x80, 0x8 ;  /* 0x000000000008789c */ /* 0x000fe20003f4f070 */
[----:B------:R2:W-:Y:S01]  /*3d50*/  UTCHMMA gdesc[UR32], gdesc[UR34], tmem[UR36], tmem[UR60], idesc[UR61], UPT ;  /* 0x00ff3c22200075ea */ /* 0x0005e2000b800024 */
[----:B------:R-:W-:Y:S01]  /*3d60*/  UMOV UR29, 0x40004040 ;  /* 0x40004040001d7882 */ /* 0x000fe20000000000 */
[----:B------:R-:W-:Y:S01]  /*3d70*/  UMOV UR27, 0x40004040 ;  /* 0x40004040001b7882 */ /* 0x000fe20000000000 */
        /* <DEDUP_REMOVED lines=12> */
[----:B------:R-:W-:Y:S01]  /*3e40*/  UMOV UR9, 0x40004040 ;  /* 0x4000404000097882 */ /* 0x000fe20000000000 */
[----:B------:R2:W-:Y:S01]  /*3e50*/  UTCHMMA gdesc[UR12], gdesc[UR14], tmem[UR36], tmem[UR50], idesc[UR51], UPT ;  /* 0x00ff320e0c0075ea */ /* 0x0005e2000b800024 */
[----:B------:R2:W-:Y:S01]  /*3e60*/  UTCHMMA gdesc[UR8], gdesc[UR10], tmem[UR36], tmem[UR48], idesc[UR49], UPT ;  /* 0x00ff300a080075ea */ /* 0x0005e2000b800024 */
[----:B------:R2:W-:Y:S01]  /*3e70*/  UTCBAR.MULTICAST [UR40], URZ, UR42 ;  /* 0x000000ff280073e9 */ /* 0x0005e2000800082a */
[----:B-1----:R-:W-:Y:S01]  /*3e80*/  UMOV UR5, UR39 ;  /* 0x0000002700057c82 */ /* 0x002fe20008000000 */
[----:B------:R-:W-:Y:S05]  /*3e90*/  BRA.U UP3, `(.L_x_67) ;  /* 0xfffffffd03007547 */ /* 0x000fea000b83ffff */
.L_x_64:
[----:B------:R-:W-:Y:S01]  /*3ea0*/  UIADD3 UR4, UPT, UPT, UR45, 0x1, URZ ;  /* 0x000000012d047890 */ /* 0x000fe2000fffe0ff */
[C---:B------:R-:W-:Y:S01]  /*3eb0*/  ISETP.NE.AND P0, PT, R10.reuse, 0x2, PT ;  /* 0x000000020a00780c */ /* 0x040fe20003f05270 */
[----:B------:R-:W-:Y:S02]  /*3ec0*/  UIADD3 UR5, UPT, UPT, UR46, 0xc0, URZ ;  /* 0x000000c02e057890 */ /* 0x000fe4000fffe0ff */
[----:B------:R-:W-:Y:S01]  /*3ed0*/  UISETP.NE.AND UP0, UPT, UR4, 0x4, UPT ;  /* 0x000000040400788c */ /* 0x000fe2000bf05270 */
[----:B-12---:R-:W-:Y:S02]  /*3ee0*/  SEL R0, RZ, 0x1, P0 ;  /* 0x00000001ff007807 */ /* 0x006fe40000000000 */
[----:B------:R-:W-:Y:S01]  /*3ef0*/  SEL R10, R10, RZ, P0 ;  /* 0x000000ff0a0a7207 */ /* 0x000fe20000000000 */
[----:B------:R-:W-:Y:S01]  /*3f00*/  USEL UR6, URZ, 0x1, UP0 ;  /* 0x00000001ff067887 */ /* 0x000fe20008000000 */
[----:B------:R-:W-:Y:S01]  /*3f10*/  LOP3.LUT R9, R9, R0, RZ, 0x3c, !PT ;  /* 0x0000000009097212 */ /* 0x000fe200078e3cff */
[----:B------:R-:W-:Y:S01]  /*3f20*/  USEL UR45, UR4, URZ, UP0 ;  /* 0x000000ff042d7287 */ /* 0x000fe20008000000 */
[----:B------:R1:W-:Y:S03]  /*3f30*/  UTCBAR [UR5], URZ ;  /* 0x000000ff050073e9 */ /* 0x0003e600080000ff */
[----:B------:R-:W-:Y:S01]  /*3f40*/  LOP3.LUT R11, R11, UR6, RZ, 0x3c, !PT ;  /* 0x000000060b0b7c12 */ /* 0x000fe2000f8e3cff */
[----:B------:R-:W-:Y:S07]  /*3f50*/  @P1 BRA `(.L_x_68) ;  /* 0xfffffff800381947 */ /* 0x000fee000383ffff */
[----:B------:R-:W2:Y:S01]  /*3f60*/  S2UR UR8, SR_CgaCtaId ;  /* 0x00000000000879c3 */ /* 0x000ea20000008800 */
[----:B------:R-:W-:Y:S01]  /*3f70*/  ELECT P0, URZ, PT ;  /* 0x0000000000ff782f */ /* 0x000fe20003800000 */
[----:B------:R-:W-:Y:S01]  /*3f80*/  IMAD.MOV.U32 R0, RZ, RZ, 0x1 ;  /* 0x00000001ff007424 */ /* 0x000fe200078e00ff */
[----:B------:R-:W-:Y:S01]  /*3f90*/  UIADD3 UR41, UPT, UPT, UR41, 0xe0, URZ ;  /* 0x000000e029297890 */ /* 0x000fe2000fffe0ff */
[----:B------:R-:W-:Y:S01]  /*3fa0*/  SHF.L.U32 R2, R11, 0x1f, RZ ;  /* 0x0000001f0b027819 */ /* 0x000fe200000006ff */
[----:B------:R-:W-:-:S03]  /*3fb0*/  UMOV UR4, 0x40 ;  /* 0x0000004000047882 */ /* 0x000fc60000000000 */
[----:B------:R-:W-:Y:S01]  /*3fc0*/  UVIRTCOUNT.DEALLOC.SMPOOL 0x80 ;  /* 0x000000800000784c */ /* 0x000fe20000000000 */
[----:B--2---:R-:W-:Y:S02]  /*3fd0*/  ULEA UR8, UR8, UR4, 0x18 ;  /* 0x0000000408087291 */ /* 0x004fe4000f8ec0ff */
[----:B------:R-:W-:-:S07]  /*3fe0*/  ULEA UR4, UR45, UR41, 0x3 ;  /* 0x000000292d047291 */ /* 0x000fce000f8e18ff */
[----:B------:R2:W-:Y:S02]  /*3ff0*/  @P0 STS.U8 [UR8+0x1c], R0 ;  /* 0x00001c00ff000988 */ /* 0x0005e40008000008 */
[----:B------:R-:W4:Y:S02]  /*4000*/  SYNCS.PHASECHK.TRANS64.TRYWAIT P0, [UR4], R2 ;  /* 0x00000002ff0075a7 */ /* 0x000f240008001104 */
[----:B--2-4-:R-:W-:Y:S05]  /*4010*/  @!P0 BRA `(.L_x_69) ;  /* 0x0000003c00e48947 */ /* 0x014fea0003800000 */
.L_x_148:
[----:B------:R-:W-:-:S04]  /*4020*/  UIADD3 UR4, UPT, UPT, UR45, 0x1, URZ ;  /* 0x000000012d047890 */ /* 0x000fc8000fffe0ff */
[----:B------:R-:W-:-:S04]  /*4030*/  UISETP.NE.AND UP0, UPT, UR4, 0x4, UPT ;  /* 0x000000040400788c */ /* 0x000fc8000bf05270 */
[----:B------:R-:W-:Y:S02]  /*4040*/  USEL UR6, URZ, 0x1, UP0 ;  /* 0x00000001ff067887 */ /* 0x000fe40008000000 */
[----:B------:R-:W-:-:S04]  /*4050*/  USEL UR4, UR4, URZ, UP0 ;  /* 0x000000ff04047287 */ /* 0x000fc80008000000 */
[----:B-1----:R-:W-:Y:S01]  /*4060*/  ULEA UR5, UR4, UR41, 0x3 ;  /* 0x0000002904057291 */ /* 0x002fe2000f8e18ff */
[----:B--2---:R-:W-:-:S04]  /*4070*/  LOP3.LUT R2, R11, UR6, RZ, 0x3c, !PT ;  /* 0x000000060b027c12 */ /* 0x004fc8000f8e3cff */
[----:B------:R-:W-:-:S04]  /*4080*/  SHF.L.U32 R3, R2, 0x1f, RZ ;  /* 0x0000001f02037819 */ /* 0x000fc800000006ff */
[----:B------:R-:W1:Y:S02]  /*4090*/  SYNCS.PHASECHK.TRANS64.TRYWAIT P0, [UR5], R3 ;  /* 0x00000003ff0075a7 */ /* 0x000e640008001105 */
[----:B-1----:R-:W-:Y:S05]  /*40a0*/  @!P0 BRA `(.L_x_70) ;  /* 0x0000003c00d88947 */ /* 0x002fea0003800000 */
.L_x_150:
        /* <DEDUP_REMOVED lines=9> */
.L_x_152:
[----:B------:R-:W-:-:S04]  /*4140*/  UIADD3 UR4, UPT, UPT, UR4, 0x1, URZ ;  /* 0x0000000104047890 */ /* 0x000fc8000fffe0ff */
[----:B------:R-:W-:-:S04]  /*4150*/  UISETP.NE.AND UP0, UPT, UR4, 0x4, UPT ;  /* 0x000000040400788c */ /* 0x000fc8000bf05270 */
[----:B------:R-:W-:Y:S02]  /*4160*/  USEL UR5, URZ, 0x1, UP0 ;  /* 0x00000001ff057887 */ /* 0x000fe40008000000 */
[----:B------:R-:W-:-:S04]  /*4170*/  USEL UR4, UR4, URZ, UP0 ;  /* 0x000000ff04047287 */ /* 0x000fc80008000000 */
[----:B------:R-:W-:Y:S01]  /*4180*/  ULEA UR4, UR4, UR41, 0x3 ;  /* 0x0000002904047291 */ /* 0x000fe2000f8e18ff */
[----:B------:R-:W-:-:S04]  /*4190*/  LOP3.LUT R2, R2, UR5, RZ, 0x3c, !PT ;  /* 0x0000000502027c12 */ /* 0x000fc8000f8e3cff */
[----:B------:R-:W-:-:S04]  /*41a0*/  SHF.L.U32 R2, R2, 0x1f, RZ ;  /* 0x0000001f02027819 */ /* 0x000fc800000006ff */
[----:B------:R-:W2:Y:S02]  /*41b0*/  SYNCS.PHASECHK.TRANS64.TRYWAIT P0, [UR4], R2 ;  /* 0x00000002ff0075a7 */ /* 0x000ea40008001104 */
[----:B--2---:R-:W-:Y:S05]  /*41c0*/  @!P0 BRA `(.L_x_72) ;  /* 0x0000003c00c08947 */ /* 0x004fea0003800000 */
.L_x_154:
[----:B------:R-:W-:Y:S01]  /*41d0*/  NOP ;  /* 0x0000000000007918 */ /* 0x000fe20000000000 */
[----:B-1----:R-:W1:Y:S01]  /*41e0*/  LDS R0, [UR8+0x14] ;  /* 0x00001408ff007984 */ /* 0x002e620008000800 */
[----:B------:R-:W-:Y:S01]  /*41f0*/  ULOP3.LUT UR4, UR65, 0xffff, URZ, 0xc0, !UPT ;  /* 0x0000ffff41047892 */ /* 0x000fe2000f8ec0ff */
[----:B------:R-:W-:Y:S01]  /*4200*/  UMOV UR5, 0xffff ;  /* 0x0000ffff00057882 */ /* 0x000fe20000000000 */
[----:B------:R-:W-:Y:S02]  /*4210*/  UMOV UR6, 0x1 ;  /* 0x0000000100067882 */ /* 0x000fe40000000000 */
[----:B------:R-:W-:-:S04]  /*4220*/  USHF.R.U32.HI UR4, URZ, 0x5, UR4 ;  /* 0x00000005ff047899 */ /* 0x000fc80008011604 */
[----:B------:R-:W-:Y:S02]  /*4230*/  USHF.L.U32 UR5, UR5, UR4, URZ ;  /* 0x0000000405057299 */ /* 0x000fe400080006ff */
[----:B------:R-:W-:-:S04]  /*4240*/  USHF.L.U32 UR4, UR6, UR4, URZ ;  /* 0x0000000406047299 */ /* 0x000fc800080006ff */
[----:B-1----:R-:W-:-:S04]  /*4250*/  LOP3.LUT R0, R0, UR5, RZ, 0xc0, !PT ;  /* 0x0000000500007c12 */ /* 0x002fc8000f8ec0ff */
[----:B------:R-:W-:-:S13]  /*4260*/  ISETP.NE.AND P0, PT, R0, UR5, PT ;  /* 0x0000000500007c0c */ /* 0x000fda000bf05270 */
[----:B------:R-:W-:Y:S05]  /*4270*/  @P0 BRA `(.L_x_73) ;  /* 0x0000000000580947 */ /* 0x000fea0003800000 */
[----:B------:R-:W1:Y:S02]  /*4280*/  LDS R0, [UR8+0x18] ;  /* 0x00001808ff007984 */ /* 0x000e640008000800 */
[----:B-1----:R-:W-:-:S04]  /*4290*/  LOP3.LUT R0, R0, UR4, RZ, 0xc0, !PT ;  /* 0x0000000400007c12 */ /* 0x002fc8000f8ec0ff */
[----:B------:R-:W-:-:S13]  /*42a0*/  ISETP.NE.AND P0, PT, R0, UR4, PT ;  /* 0x0000000400007c0c */ /* 0x000fda000bf05270 */
[----:B------:R-:W-:Y:S05]  /*42b0*/  @P0 BRA `(.L_x_74) ;  /* 0x00000000003c0947 */ /* 0x000fea0003800000 */
[----:B------:R-:W1:Y:S01]  /*42c0*/  S2R R2, SR_LANEID ;  /* 0x0000000000027919 */ /* 0x000e620000000000 */
[----:B------:R-:W-:-:S06]  /*42d0*/  ULOP3.LUT UR5, URZ, UR5, URZ, 0x33, !UPT ;  /* 0x00000005ff057292 */ /* 0x000fcc000f8e33ff */
[----:B------:R-:W-:-:S04]  /*42e0*/  IMAD.U32 R0, RZ, RZ, UR5 ;  /* 0x00000005ff007e24 */ /* 0x000fc8000f8e00ff */
[----:B------:R2:W4:Y:S02]  /*42f0*/  REDUX UR7, R0 ;  /* 0x00000000000773c4 */ /* 0x0005240000000000 */
[----:B------:R1:W-:Y:S01]  /*4300*/  UTCATOMSWS.AND URZ, UR5 ;  /* 0x0000000500ff79e3 */ /* 0x0003e20008000000 */
[----:B--2---:R-:W-:Y:S01]  /*4310*/  LOP3.LUT R0, RZ, UR4, RZ, 0x33, !PT ;  /* 0x00000004ff007c12 */ /* 0x004fe2000f8e33ff */
[----:B------:R-:W-:Y:S02]  /*4320*/  VOTEU.ANY UR4, UPT, PT ;  /* 0x0000000000047886 */ /* 0x000fe400038e0100 */
[----:B------:R-:W-:Y:S02]  /*4330*/  UFLO.U32 UR4, UR4 ;  /* 0x00000004000472bd */ /* 0x000fe400080e0000 */
[----:B------:R-:W2:Y:S04]  /*4340*/  REDUX UR6, R0 ;  /* 0x00000000000673c4 */ /* 0x000ea80000000000 */
[----:B-1----:R-:W-:-:S02]  /*4350*/  ISETP.EQ.U32.AND P0, PT, R2, UR4, PT ;  /* 0x0000000402007c0c */ /* 0x002fc4000bf02070 */
[----:B----4-:R-:W-:-:S11]  /*4360*/  MOV R2, UR7 ;  /* 0x0000000700027c02 */ /* 0x010fd60008000f00 */
[----:B------:R1:W-:Y:S01]  /*4370*/  @P0 ATOMS.AND RZ, [UR8+0x14], R2 ;  /* 0x00001402ffff098c */ /* 0x0003e2000a800008 */
[----:B--2---:R-:W-:-:S05]  /*4380*/  IMAD.U32 R0, RZ, RZ, UR6 ;  /* 0x00000006ff007e24 */ /* 0x004fca000f8e00ff */
[----:B------:R1:W-:Y:S01]  /*4390*/  @P0 ATOMS.AND RZ, [UR8+0x18], R0 ;  /* 0x00001800ffff098c */ /* 0x0003e2000a800008 */
[----:B------:R-:W-:Y:S05]  /*43a0*/  BRA `(.L_x_75) ;  /* 0x0000000000147947 */ /* 0x000fea0003800000 */
.L_x_74:
[----:B------:R-:W-:Y:S02]  /*43b0*/  MOV R2, 0x43d0 ;  /* 0x000043d000027802 */ /* 0x000fe40000000f00 */
[----:B---3-5:R-:W-:Y:S05]  /*43c0*/  CALL.REL.NOINC `($__internal_0_$__cuda_sm10x_tcgen05_guardrail_trap_col_being_dealloced_not_returned_by_alloc) ;  /* 0x0000004000347944 */ /* 0x028fea0003c00000 */
[----:B------:R-:W-:Y:S05]  /*43d0*/  BRA `(.L_x_75) ;  /* 0x0000000000087947 */ /* 0x000fea0003800000 */
.L_x_73:
[----:B------:R-:W-:Y:S02]  /*43e0*/  MOV R2, 0x4400 ;  /* 0x0000440000027802 */ /* 0x000fe40000000f00 */
[----:B---3-5:R-:W-:Y:S05]  /*43f0*/  CALL.REL.NOINC `($__internal_2_$__cuda_sm10x_tcgen05_guardrail_trap_unallocated_columns_being_dealloced) ;  /* 0x0000004000407944 */ /* 0x028fea0003c00000 */
.L_x_75:
[----:B------:R-:W-:Y:S01]  /*4400*/  NOP ;  /* 0x0000000000007918 */ /* 0x000fe20000000000 */
[----:B------:R-:W-:Y:S05]  /*4410*/  EXIT ;  /* 0x000000000000794d */ /* 0x000fea0003800000 */
.L_x_57:
[----:B------:R-:W-:-:S09]  /*4420*/  UISETP.NE.OR UP0, UPT, UR22, 0x3, !UP3 ;  /* 0x000000031600788c */ /* 0x000fd2000df05670 */
[----:B------:R-:W-:Y:S05]  /*4430*/  BRA.U UP0, `(.L_x_76) ;  /* 0x0000000d00f07547 */ /* 0x000fea000b800000 */
[----:B------:R-:W1:Y:S01]  /*4440*/  LDCU UR33, c[0x0][0x370] ;  /* 0x00006e00ff2177ac */ /* 0x000e620008000800 */
[----:B------:R-:W2:Y:S01]  /*4450*/  LDC.64 R16, c[0x0][0x348] ;  /* 0x0000d200ff107b82 */ /* 0x000ea20000000a00 */
[----:B------:R-:W-:Y:S02]  /*4460*/  HFMA2 R13, -RZ, RZ, 0, 0 ;  /* 0x00000000ff0d7431 */ /* 0x000fe400000001ff */
[----:B------:R-:W-:Y:S01]  /*4470*/  IMAD.MOV.U32 R15, RZ, RZ, 0x1 ;  /* 0x00000001ff0f7424 */ /* 0x000fe200078e00ff */
[----:B------:R-:W1:Y:S01]  /*4480*/  LDCU.128 UR28, c[0x0][0xb10] ;  /* 0x00016200ff1c77ac */ /* 0x000e620008000c00 */
[----:B------:R-:W-:Y:S01]  /*4490*/  IMAD.MOV.U32 R14, RZ, RZ, RZ ;  /* 0x000000ffff0e7224 */ /* 0x000fe200078e00ff */
[----:B------:R-:W-:Y:S01]  /*44a0*/  MOV R7, 0x2000 ;  /* 0x0000200000077802 */ /* 0x000fe20000000f00 */
[----:B------:R-:W3:Y:S01]  /*44b0*/  LDCU UR32, c[0x0][0x374] ;  /* 0x00006e80ff2077ac */ /* 0x000ee20008000800 */
[----:B------:R-:W4:Y:S01]  /*44c0*/  LDC.64 R2, c[0x0][0x888] ;  /* 0x00022200ff027b82 */ /* 0x000f220000000a00 */
[----:B------:R-:W3:Y:S01]  /*44d0*/  LDCU UR15, c[0x0][0xb0c] ;  /* 0x00016180ff0f77ac */ /* 0x000ee20008000800 */
[----:B------:R-:W3:Y:S06]  /*44e0*/  LDCU UR38, c[0x0][0xb20] ;  /* 0x00016400ff2677ac */ /* 0x000eec0008000800 */
[----:B------:R-:W2:Y:S01]  /*44f0*/  LDC.64 R4, c[0x0][0x890] ;  /* 0x00022400ff047b82 */ /* 0x000ea20000000a00 */
[----:B------:R-:W3:Y:S01]  /*4500*/  LDCU UR4, c[0x0][0xb30] ;  /* 0x00016600ff0477ac */ /* 0x000ee20008000800 */
[----:B-1----:R-:W-:-:S02]  /*4510*/  UIMAD.WIDE.U32 UR6, UR33, UR28, URZ ;  /* 0x0000001c210672a5 */ /* 0x002fc4000f8e00ff */
[----:B---3--:R-:W-:Y:S01]  /*4520*/  UIMAD.WIDE.U32 UR8, UR32, UR31, URZ ;  /* 0x0000001f200872a5 */ /* 0x008fe2000f8e00ff */
[----:B------:R-:W-:Y:S01]  /*4530*/  UMOV UR24, 0x400 ;  /* 0x0000040000187882 */ /* 0x000fe20000000000 */
[----:B------:R-:W-:-:S03]  /*4540*/  UPLOP3.LUT UP3, UPT, UPT, UPT, UPT, 0x40, 0x4 ;  /* 0x000000000004789c */ /* 0x000fc60003f6e870 */
[----:B------:R-:W-:Y:S01]  /*4550*/  UMOV UR6, UR7 ;  /* 0x0000000700067c82 */ /* 0x000fe20008000000 */
[----:B------:R-:W-:Y:S01]  /*4560*/  UISETP.GE.AND UP0, UPT, UR42, 0x1, UPT ;  /* 0x000000012a00788c */ /* 0x000fe2000bf06270 */
[----:B------:R-:W-:Y:S01]  /*4570*/  UMOV UR34, UR9 ;  /* 0x0000000900227c82 */ /* 0x000fe20008000000 */
[----:B------:R-:W-:Y:S01]  /*4580*/  UISETP.NE.AND UP4, UPT, UR42, 0x1, UPT ;  /* 0x000000012a00788c */ /* 0x000fe2000bf85270 */
[----:B------:R-:W1:Y:S01]  /*4590*/  LDCU.64 UR16, c[0x0][0xb28] ;  /* 0x00016500ff1077ac */ /* 0x000e620008000a00 */
[----:B------:R-:W-:Y:S02]  /*45a0*/  ULEA UR24, UR54, UR24, 0x18 ;  /* 0x0000001836187291 */ /* 0x000fe4000f8ec0ff */
[----:B------:R-:W-:Y:S02]  /*45b0*/  UISETP.NE.AND UP6, UPT, UR15, 0x1, UPT ;  /* 0x000000010f00788c */ /* 0x000fe4000bfc5270 */
[----:B------:R-:W-:Y:S02]  /*45c0*/  UISETP.NE.AND UP5, UPT, UR30, 0x1, UPT ;  /* 0x000000011e00788c */ /* 0x000fe4000bfa5270 */
[----:B------:R-:W-:-:S02]  /*45d0*/  USHF.R.U32.HI UR35, URZ, UR29, UR6 ;  /* 0x0000001dff237299 */ /* 0x000fc40008011606 */
[----:B------:R-:W-:Y:S02]  /*45e0*/  USHF.R.U32.HI UR34, URZ, UR38, UR34 ;  /* 0x00000026ff227299 */ /* 0x000fe40008011622 */
[----:B------:R-:W-:Y:S01]  /*45f0*/  UISETP.NE.AND UP2, UPT, UR4, 0x1, UPT ;  /* 0x000000010400788c */ /* 0x000fe2000bf45270 */
[----:B------:R-:W-:-:S10]  /*4600*/  UMOV UR12, URZ ;  /* 0x000000ff000c7c82 */ /* 0x000fd40008000000 */
.L_x_85:
[C---:B------:R-:W-:Y:S02]  /*4610*/  LEA R12, R14.reuse, UR24, 0x3 ;  /* 0x000000180e0c7c11 */ /* 0x040fe4000f8e18ff */
[----:B------:R-:W-:Y:S02]  /*4620*/  SHF.L.U32 R0, R13, 0x1f, RZ ;  /* 0x0000001f0d007819 */ /* 0x000fe400000006ff */
[----:B------:R-:W-:Y:S02]  /*4630*/  LEA R8, R14, UR24, 0x4 ;  /* 0x000000180e087c11 */ /* 0x000fe4000f8e20ff */
[----:B---3--:R-:W3:Y:S02]  /*4640*/  SYNCS.PHASECHK.TRANS64.TRYWAIT P0, [R12+URZ+0xa0], R0 ;  /* 0x0000a0000c0075a7 */ /* 0x008ee400080011ff */
[----:B---3--:R-:W-:Y:S05]  /*4650*/  @!P0 BRA `(.L_x_77) ;  /* 0x0000003800b48947 */ /* 0x008fea0003800000 */
.L_x_155:
[----:B------:R-:W1:Y:S01]  /*4660*/  LDS.128 R8, [R8+0x130] ;  /* 0x0001300008087984 */ /* 0x000e620000000c00 */
[----:B------:R-:W-:Y:S01]  /*4670*/  UISETP.GE.AND UP0, UPT, UR42, 0x1, UPT ;  /* 0x000000012a00788c */ /* 0x000fe2000bf06270 */
[----:B------:R-:W-:Y:S01]  /*4680*/  @!PT LDS RZ, [RZ] ;  /* 0x00000000fffff984 */ /* 0x000fe20000000800 */
[----:B------:R-:W-:Y:S01]  /*4690*/  @!PT LDS RZ, [RZ] ;  /* 0x00000000fffff984 */ /* 0x000fe20000000800 */
[----:B------:R-:W-:Y:S01]  /*46a0*/  @!PT LDS RZ, [RZ] ;  /* 0x00000000fffff984 */ /* 0x000fe20000000800 */
[----:B------:R-:W-:Y:S01]  /*46b0*/  @!PT LDS RZ, [RZ] ;  /* 0x00000000fffff984 */ /* 0x000fe20000000800 */
[----:B------:R2:W-:Y:S06]  /*46c0*/  MEMBAR.ALL.CTA ;  /* 0x0000000000007992 */ /* 0x0005ec0000008000 */
[----:B--2---:R-:W2:Y:S01]  /*46d0*/  FENCE.VIEW.ASYNC.S ;  /* 0x00000000000073c6 */ /* 0x004ea20000000000 */
[----:B-1----:R-:W-:Y:S11]  /*46e0*/  LOP3.LUT P0, RZ, R10, 0x1, RZ, 0xc0, !PT ;  /* 0x000000010aff7812 */ /* 0x002ff6000780c0ff */
[----:B------:R-:W-:Y:S02]  /*46f0*/  @!UPT UIADD3 URZ, UPT, UPT, URZ, URZ, URZ ;  /* 0x000000fffffff290 */ /* 0x000fe4000fffe0ff */
[----:B--2---:R-:W-:Y:S01]  /*4700*/  VOTEU.ANY UP1, P0 ;  /* 0x0000000000ff7886 */ /* 0x004fe20000020100 */
[----:B------:R-:W-:Y:S11]  /*4710*/  PLOP3.LUT P0, PT, PT, PT, UP1, 0x80, 0x8 ;  /* 0x000000000008781c */ /* 0x000ff60003f0f018 */
[----:B------:R-:W-:Y:S02]  /*4720*/  @!UPT UIADD3 URZ, UPT, UPT, URZ, URZ, URZ ;  /* 0x000000fffffff290 */ /* 0x000fe4000fffe0ff */
[----:B---3--:R-:W-:Y:S02]  /*4730*/  @P0 SHF.R.U32.HI R0, RZ, 0x10, R9 ;  /* 0x00000010ff000819 */ /* 0x008fe40000011609 */
[----:B------:R-:W-:Y:S02]  /*4740*/  @P0 MOV R6, R8 ;  /* 0x0000000800060202 */ /* 0x000fe40000000f00 */
[----:B------:R-:W-:Y:S01]  /*4750*/  @P0 R2UR UR4, R0 ;  /* 0x00000000000402ca */ /* 0x000fe200000e0000 */
[----:B------:R-:W-:Y:S01]  /*4760*/  VIADD R0, R12, 0xb0 ;  /* 0x000000b00c007836 */ /* 0x000fe20000000000 */
[----:B------:R-:W-:Y:S02]  /*4770*/  @P0 LOP3.LUT R8, R9, 0xffff, RZ, 0xc0, !PT ;  /* 0x0000ffff09080812 */ /* 0x000fe400078ec0ff */
[----:B------:R-:W-:Y:S02]  /*4780*/  @P0 R2UR UR6, R6 ;  /* 0x00000000060602ca */ /* 0x000fe400000e0000 */
[----:B------:R-:W-:Y:S02]  /*4790*/  PRMT R0, RZ, 0x654, R0 ;  /* 0x00000654ff007816 */ /* 0x000fe40000000000 */
[----:B------:R-:W-:Y:S02]  /*47a0*/  @P0 R2UR UR5, R8 ;  /* 0x00000000080502ca */ /* 0x000fe400000e0000 */
[----:B------:R1:W-:Y:S03]  /*47b0*/  SYNCS.ARRIVE.TRANS64.RED.A1T0 RZ, [R0+URZ], RZ ;  /* 0x000000ff00ff79a7 */ /* 0x0003e600081004ff */
[----:B------:R-:W-:Y:S04]  /*47c0*/  @UP1 UMOV UR27, UR4 ;  /* 0x00000004001b1c82 */ /* 0x000fe80008000000 */
[----:B------:R-:W-:Y:S04]  /*47d0*/  @UP1 UMOV UR14, UR6 ;  /* 0x00000006000e1c82 */ /* 0x000fe80008000000 */
[----:B------:R-:W-:Y:S01]  /*47e0*/  @UP1 UMOV UR13, UR5 ;  /* 0x00000005000d1c82 */ /* 0x000fe20008000000 */
[----:B------:R-:W-:Y:S05]  /*47f0*/  BRA.U !UP0, `(.L_x_78) ;  /* 0x0000000108a47547 */ /* 0x000fea000b800000 */
[----:B------:R-:W-:Y:S02]  /*4800*/  UIMAD.WIDE.U32 UR8, UR13, UR31, URZ ;  /* 0x0000001f0d0872a5 */ /* 0x000fe4000f8e00ff */
[----:B------:R-:W-:Y:S02]  /*4810*/  UIMAD.WIDE.U32 UR10, UR14, UR28, URZ ;  /* 0x0000001c0e0a72a5 */ /* 0x000fe4000f8e00ff */
[----:B------:R-:W-:Y:S02]  /*4820*/  USEL UR4, UR32, UR34, !UP5 ;  /* 0x0000002220047287 */ /* 0x000fe4000e800000 */
[----:B------:R-:W-:Y:S02]  /*4830*/  USEL UR7, UR33, UR35, !UP6 ;  /* 0x0000002321077287 */ /* 0x000fe4000f000000 */
[----:B------:R-:W-:Y:S02]  /*4840*/  UIMAD.WIDE.U32 UR18, UR4, UR16, URZ ;  /* 0x00000010041272a5 */ /* 0x000fe4000f8e00ff */
[----:B------:R-:W-:Y:S01]  /*4850*/  UIMAD.WIDE.U32 UR20, UR7, UR16, URZ ;  /* 0x00000010071472a5 */ /* 0x000fe2000f8e00ff */
[----:B------:R-:W-:Y:S02]  /*4860*/  UMOV UR5, UR9 ;  /* 0x0000000900057c82 */ /* 0x000fe40008000000 */
[----:B------:R-:W-:Y:S03]  /*4870*/  USHF.R.U32.HI UR6, URZ, UR38, UR5 ;  /* 0x00000026ff067299 */ /* 0x000fe60008011605 */
[----:B------:R-:W-:Y:S01]  /*4880*/  UMOV UR5, UR11 ;  /* 0x0000000b00057c82 */ /* 0x000fe20008000000 */
[----:B------:R-:W-:Y:S02]  /*4890*/  USEL UR6, UR13, UR6, !UP5 ;  /* 0x000000060d067287 */ /* 0x000fe4000e800000 */
[----:B------:R-:W-:Y:S02]  /*48a0*/  USHF.R.U32.HI UR8, URZ, UR29, UR5 ;  /* 0x0000001dff087299 */ /* 0x000fe40008011605 */
[----:B------:R-:W-:Y:S01]  /*48b0*/  UIMAD.WIDE.U32 UR10, UR6, UR16, URZ ;  /* 0x00000010060a72a5 */ /* 0x000fe2000f8e00ff */
[----:B------:R-:W-:Y:S02]  /*48c0*/  UMOV UR5, UR19 ;  /* 0x0000001300057c82 */ /* 0x000fe40008000000 */
[----:B------:R-:W-:Y:S03]  /*48d0*/  @UP4 USHF.R.U32.HI UR4, URZ, UR17, UR5 ;  /* 0x00000011ff044299 */ /* 0x000fe60008011605 */
[----:B------:R-:W-:Y:S01]  /*48e0*/  UMOV UR5, UR21 ;  /* 0x0000001500057c82 */ /* 0x000fe20008000000 */
[----:B------:R-:W-:Y:S02]  /*48f0*/  UIMAD UR4, UR42, UR4, URZ ;  /* 0x000000042a0472a4 */ /* 0x000fe4000f8e02ff */
[----:B------:R-:W-:Y:S02]  /*4900*/  @UP4 USHF.R.U32.HI UR7, URZ, UR17, UR5 ;  /* 0x00000011ff074299 */ /* 0x000fe40008011605 */
[----:B------:R-:W-:Y:S02]  /*4910*/  USEL UR5, UR14, UR8, !UP6 ;  /* 0x000000080e057287 */ /* 0x000fe4000f000000 */
[----:B------:R-:W-:Y:S02]  /*4920*/  UIMAD UR8, UR42, UR7, URZ ;  /* 0x000000072a0872a4 */ /* 0x000fe4000f8e02ff */
[----:B------:R-:W-:Y:S03]  /*4930*/  UISETP.GE.AND UP0, UPT, UR6, UR4, UPT ;  /* 0x000000040600728c */ /* 0x000fe6000bf06270 */
[----:B------:R-:W-:Y:S01]  /*4940*/  UMOV UR4, UR11 ;  /* 0x0000000b00047c82 */ /* 0x000fe20008000000 */
[----:B------:R-:W-:Y:S02]  /*4950*/  UISETP.GE.OR UP0, UPT, UR5, UR8, UP0 ;  /* 0x000000080500728c */ /* 0x000fe40008706670 */
[----:B------:R-:W-:Y:S02]  /*4960*/  USHF.R.U32.HI UR4, URZ, UR17, UR4 ;  /* 0x00000011ff047299 */ /* 0x000fe40008011604 */
[----:B------:R-:W-:Y:S02]  /*4970*/  UIMAD.WIDE.U32 UR8, UR5, UR16, URZ ;  /* 0x00000010050872a5 */ /* 0x000fe4000f8e00ff */
[----:B------:R-:W-:Y:S04]  /*4980*/  USEL UR10, UR6, UR4, !UP4 ;  /* 0x00000004060a7287 */ /* 0x000fe8000e000000 */
[----:B------:R-:W-:Y:S01]  /*4990*/  UIADD3 UR11, UPT, UPT, -UR10, URZ, URZ ;  /* 0x000000ff0a0b7290 */ /* 0x000fe2000fffe1ff */
[----:B------:R-:W-:Y:S02]  /*49a0*/  @!UP0 UMOV UR4, UR9 ;  /* 0x0000000900048c82 */ /* 0x000fe40008000000 */
[----:B------:R-:W-:Y:S02]  /*49b0*/  @!UP0 USHF.R.U32.HI UR4, URZ, UR17, UR4 ;  /* 0x00000011ff048299 */ /* 0x000fe40008011604 */
[----:B------:R-:W-:Y:S02]  /*49c0*/  UIMAD UR8, UR42, UR11, UR6 ;  /* 0x0000000b2a0872a4 */ /* 0x000fe4000f8e0206 */
[----:B------:R-:W-:Y:S04]  /*49d0*/  @!UP0 USEL UR4, UR5, UR4, !UP4 ;  /* 0x0000000405048287 */ /* 0x000fe8000e000000 */
[----:B------:R-:W-:Y:S02]  /*49e0*/  @!UP0 UIMAD UR8, UR7, UR8, UR4 ;  /* 0x00000008070882a4 */ /* 0x000fe4000f8e0204 */
[----:B------:R-:W-:Y:S02]  /*49f0*/  @!UP0 UIADD3 UR9, UPT, UPT, UR10, -UR4, URZ ;  /* 0x800000040a098290 */ /* 0x000fe4000fffe0ff */
[----:B------:R-:W-:Y:S02]  /*4a00*/  UIADD3 UR4, UPT, UPT, -UR5, URZ, URZ ;  /* 0x000000ff05047290 */ /* 0x000fe4000fffe1ff */
[----:B------:R-:W-:Y:S02]  /*4a10*/  UIADD3 UR7, UPT, UPT, -UR6, URZ, URZ ;  /* 0x000000ff06077290 */ /* 0x000fe4000fffe1ff */
[----:B------:R-:W-:Y:S02]  /*4a20*/  @!UP0 UIMAD UR6, UR9, UR42, UR5 ;  /* 0x0000002a090682a4 */ /* 0x000fe4000f8e0205 */
[----:B------:R-:W-:Y:S02]  /*4a30*/  UIMAD UR14, UR15, UR4, UR14 ;  /* 0x000000040f0e72a4 */ /* 0x000fe4000f8e020e */
[----:B------:R-:W-:Y:S01]  /*4a40*/  UIMAD UR13, UR30, UR7, UR13 ;  /* 0x000000071e0d72a4 */ /* 0x000fe2000f8e020d */
[----:B------:R-:W-:Y:S02]  /*4a50*/  @!UP0 UMOV UR5, UR8 ;  /* 0x0000000800058c82 */ /* 0x000fe40008000000 */
[----:B------:R-:W-:Y:S02]  /*4a60*/  UIMAD UR14, UR5, UR15, UR14 ;  /* 0x0000000f050e72a4 */ /* 0x000fe4000f8e020e */
[----:B------:R-:W-:Y:S11]  /*4a70*/  UIMAD UR13, UR6, UR30, UR13 ;  /* 0x0000001e060d72a4 */ /* 0x000ff6000f8e020d */
[----:B------:R-:W-:Y:S01]  /*4a80*/  @!UPT UIADD3 URZ, UPT, UPT, URZ, URZ, URZ ;  /* 0x000000fffffff290 */ /* 0x000fe2000fffe0ff */
.L_x_78:
[----:B------:R-:W2:Y:S01]  /*4a90*/  @!UP2 LDCU.128 UR20, c[0x0][0xb10] ;  /* 0x00016200ff14a7ac */ /* 0x000ea20008000c00 */
[C---:B------:R-:W-:Y:S02]  /*4aa0*/  ISETP.NE.U32.AND P1, PT, R4.reuse, RZ, PT ;  /* 0x000000ff0400720c */ /* 0x040fe40003f25070 */
[----:B------:R-:W-:Y:S02]  /*4ab0*/  ISETP.NE.U32.AND P0, PT, R4, RZ, PT ;  /* 0x000000ff0400720c */ /* 0x000fe40003f05070 */
[C---:B------:R-:W-:Y:S02]  /*4ac0*/  ISETP.NE.AND.EX P1, PT, R5.reuse, RZ, PT, P1 ;  /* 0x000000ff0500720c */ /* 0x040fe40003f25310 */
[----:B------:R-:W-:Y:S01]  /*4ad0*/  ISETP.NE.AND.EX P0, PT, R5, RZ, PT, P0 ;  /* 0x000000ff0500720c */ /* 0x000fe20003f05300 */
[----:B------:R-:W3:Y:S01]  /*4ae0*/  @!UP2 LDCU UR5, c[0x0][0xb0c] ;  /* 0x00016180ff05a7ac */ /* 0x000ee20008000800 */
[----:B------:R-:W-:Y:S02]  /*4af0*/  USHF.L.U32 UR11, UR25, 0x6, URZ ;  /* 0x00000006190b7899 */ /* 0x000fe400080006ff */
[----:B------:R-:W-:Y:S02]  /*4b00*/  USHF.L.U32 UR10, UR26, 0x6, URZ ;  /* 0x000000061a0a7899 */ /* 0x000fe400080006ff */
[----:B--2---:R-:W-:Y:S07]  /*4b10*/  UIMAD.WIDE.U32 UR6, UR14, UR20, URZ ;  /* 0x000000140e0672a5 */ /* 0x004fee000f8e00ff */
[----:B------:R-:W-:Y:S01]  /*4b20*/  @!UP2 UMOV UR4, UR7 ;  /* 0x000000070004ac82 */ /* 0x000fe20008000000 */
[----:B---3--:R-:W-:Y:S02]  /*4b30*/  @!UP2 UISETP.NE.AND UP0, UPT, UR5, 0x1, UPT ;  /* 0x000000010500a88c */ /* 0x008fe4000bf05270 */
[----:B------:R-:W-:Y:S02]  /*4b40*/  @!UP2 USHF.R.U32.HI UR4, URZ, UR21, UR4 ;  /* 0x00000015ff04a299 */ /* 0x000fe40008011604 */
[----:B------:R-:W-:Y:S02]  /*4b50*/  UIMAD.WIDE.U32 UR6, UR13, UR23, URZ ;  /* 0x000000170d0672a5 */ /* 0x000fe4000f8e00ff */
[----:B------:R-:W-:Y:S02]  /*4b60*/  @!UP2 USEL UR8, UR14, UR4, !UP0 ;  /* 0x000000040e08a287 */ /* 0x000fe4000c000000 */
[----:B------:R-:W-:Y:S03]  /*4b70*/  @!UP2 UISETP.NE.AND UP0, UPT, UR22, 0x1, UPT ;  /* 0x000000011600a88c */ /* 0x000fe6000bf05270 */
[----:B------:R-:W-:Y:S02]  /*4b80*/  @!UP2 UMOV UR6, UR7 ;  /* 0x000000070006ac82 */ /* 0x000fe40008000000 */
[----:B------:R-:W2:Y:S02]  /*4b90*/  @!UP2 LDCU UR4, c[0x0][0xb20] ;  /* 0x00016400ff04a7ac */ /* 0x000ea40008000800 */
[----:B--2---:R-:W-:Y:S04]  /*4ba0*/  @!UP2 USHF.R.U32.HI UR6, URZ, UR4, UR6 ;  /* 0x00000004ff06a299 */ /* 0x004fe80008011606 */
[----:B------:R-:W-:Y:S04]  /*4bb0*/  @!UP2 USEL UR6, UR13, UR6, !UP0 ;  /* 0x000000060d06a287 */ /* 0x000fe8000c000000 */
[----:B------:R-:W-:Y:S02]  /*4bc0*/  @!UP2 UIADD3 UR4, UPT, UPT, -UR8, UR6, URZ ;  /* 0x000000060804a290 */ /* 0x000fe4000fffe1ff */
[----:B------:R-:W-:Y:S02]  /*4bd0*/  @!UP2 UIADD3 UR6, UPT, UPT, UR8, -UR6, URZ ;  /* 0x800000060806a290 */ /* 0x000fe4000fffe0ff */
[----:B------:R-:W-:Y:S02]  /*4be0*/  @!UP2 UIMAD UR14, UR4, UR5, UR14 ;  /* 0x00000005040ea2a4 */ /* 0x000fe4000f8e020e */
[----:B------:R-:W-:Y:S01]  /*4bf0*/  @!UP2 UIMAD UR13, UR6, UR22, UR13 ;  /* 0x00000016060da2a4 */ /* 0x000fe2000f8e020d */
[----:B------:R-:W-:Y:S11]  /*4c00*/  BRA.U UP3, `(.L_x_79) ;  /* 0x0000000103107547 */ /* 0x000ff6000b800000 */
[----:B------:R-:W-:Y:S04]  /*4c10*/  MOV R6, UR37 ;  /* 0x0000002500067c02 */ /* 0x000fe80008000f00 */
[----:B------:R-:W-:Y:S04]  /*4c20*/  SHF.L.U32 R6, R6, 0x1f, RZ ;  /* 0x0000001f06067819 */ /* 0x000fe800000006ff */
[----:B------:R-:W2:Y:S02]  /*4c30*/  SYNCS.PHASECHK.TRANS64.TRYWAIT P2, [UR24+0x98], R6 ;  /* 0x00009806ff0075a7 */ /* 0x000ea40008041118 */
[----:B--2---:R-:W-:Y:S05]  /*4c40*/  @!P2 BRA `(.L_x_80) ;  /* 0x00000034004ca947 */ /* 0x004fea0003800000 */
.L_x_79:
[----:B------:R-:W-:Y:S05]  /*4c50*/  @!P1 BRA `(.L_x_81) ;  /* 0x0000000000309947 */ /* 0x000fea0003800000 */
[----:B----4-:R-:W-:Y:S01]  /*4c60*/  ISETP.NE.U32.AND P1, PT, R2, RZ, PT ;  /* 0x000000ff0200720c */ /* 0x010fe20003f25070 */
[----:B------:R-:W2:Y:S01]  /*4c70*/  LDCU.64 UR4, c[0x0][0x358] ;  /* 0x00006b00ff0477ac */ /* 0x000ea20008000a00 */
[----:B------:R-:W-:Y:S02]  /*4c80*/  IMAD.MOV.U32 R52, RZ, RZ, 0x1 ;  /* 0x00000001ff347424 */ /* 0x000fe400078e00ff */
[----:B------:R-:W-:Y:S11]  /*4c90*/  ISETP.NE.AND.EX P1, PT, R3, RZ, PT, P1 ;  /* 0x000000ff0300720c */ /* 0x000ff60003f25310 */
[----:B------:R-:W-:Y:S02]  /*4ca0*/  @!UPT UIADD3 URZ, UPT, UPT, URZ, URZ, URZ ;  /* 0x000000fffffff290 */ /* 0x000fe4000fffe0ff */
[----:B------:R-:W3:Y:S01]  /*4cb0*/  @P1 LDC.64 R8, c[0x0][0x888] ;  /* 0x00022200ff081b82 */ /* 0x000ee20000000a00 */
[----:B-1----:R-:W-:Y:S04]  /*4cc0*/  @P1 IMAD R0, R4, UR36, RZ ;  /* 0x0000002404001c24 */ /* 0x002fe8000f8e02ff */
[----:B---3--:R-:W-:Y:S04]  /*4cd0*/  @P1 IMAD.WIDE R8, R0, 0x4, R8 ;  /* 0x0000000400081825 */ /* 0x008fe800078e0208 */
[----:B------:R-:W-:Y:S01]  /*4ce0*/  HFMA2 R0, -RZ, RZ, 0, 5.9604644775390625e-08 ;  /* 0x00000001ff007431 */ /* 0x000fe200000001ff */
[----:B--2--5:R2:W5:Y:S04]  /*4cf0*/  @P1 LDG.E R26, desc[UR4][R8.64] ;  /* 0x00000004081a1981 */ /* 0x024568000c1e1900 */
[----:B------:R-:W-:Y:S01]  /*4d00*/  @!P1 PRMT R52, R0, 0x7610, R52 ;  /* 0x0000761000349816 */ /* 0x000fe20000000034 */
[----:B--2---:R-:W3:Y:S06]  /*4d10*/  @!P1 LDC R26, c[0x0][0x880] ;  /* 0x00022000ff1a9b82 */ /* 0x004eec0000000800 */
.L_x_81:
[----:B---3-5:R-:W-:Y:S01]  /*4d20*/  @!P0 FSETP.EQ.AND P1, PT, R26, RZ, PT ;  /* 0x000000ff1a00820b */ /* 0x028fe20003f22000 */
[----:B------:R-:W-:Y:S01]  /*4d30*/  @!UPT UIADD3 URZ, UPT, UPT, URZ, URZ, URZ ;  /* 0x000000fffffff290 */ /* 0x000fe2000fffe0ff */
[----:B------:R-:W-:Y:S11]  /*4d40*/  @!P0 BRA `(.L_x_82) ;  /* 0x0000000000188947 */ /* 0x000ff60003800000 */
[----:B------:R-:W-:Y:S02]  /*4d50*/  LOP3.LUT P0, RZ, R52, 0xff, RZ, 0xc0, !PT ;  /* 0x000000ff34ff7812 */ /* 0x000fe4000780c0ff */
[----:B----4-:R-:W-:Y:S04]  /*4d60*/  ISETP.NE.U32.AND P1, PT, R2, RZ, PT ;  /* 0x000000ff0200720c */ /* 0x010fe80003f25070 */
[----:B------:R-:W-:Y:S04]  /*4d70*/  ISETP.NE.AND.EX P1, PT, R3, RZ, PT, P1 ;  /* 0x000000ff0300720c */ /* 0x000fe80003f25310 */
[----:B------:R-:W-:Y:S03]  /*4d80*/  PLOP3.LUT P1, PT, P1, PT, PT, 0x8, 0x80 ;  /* 0x000000000080781c */ /* 0x000fe60000f2e170 */
[----:B------:R-:W-:Y:S11]  /*4d90*/  @P0 FSETP.EQ.AND P1, PT, R26, RZ, PT ;  /* 0x000000ff1a00020b */ /* 0x000ff60003f22000 */
[----:B------:R-:W-:Y:S02]  /*4da0*/  @!UPT UIADD3 URZ, UPT, UPT, URZ, URZ, URZ ;  /* 0x000000fffffff290 */ /* 0x000fe4000fffe0ff */
.L_x_82:
[----:B------:R-:W-:Y:S01]  /*4db0*/  ULEA UR4, UR12, UR24, 0x3 ;  /* 0x000000180c047291 */ /* 0x000fe2000f8e18ff */
[----:B------:R-:W-:Y:S02]  /*4dc0*/  SHF.L.U32 R9, R15, 0x1f, RZ ;  /* 0x0000001f0f097819 */ /* 0x000fe400000006ff */
[----:B------:R-:W-:Y:S04]  /*4dd0*/  ELECT P0, URZ, PT ;  /* 0x0000000000ff782f */ /* 0x000fe80003800000 */
[----:B------:R-:W-:Y:S02]  /*4de0*/  PLOP3.LUT P1, PT, P1, P0, PT, 0xf2, 0x2f ;  /* 0x00000000002f781c */ /* 0x000fe40000f21e72 */
[----:B------:R-:W2:Y:S11]  /*4df0*/  SYNCS.PHASECHK.TRANS64.TRYWAIT P2, [UR4+0x78], R9 ;  /* 0x00007809ff0075a7 */ /* 0x000eb60008041104 */
[----:B------:R-:W-:Y:S05]  /*4e00*/  @!P1 IADD3 R8, P0, PT, R16, 0x580, RZ ;  /* 0x0000058010089810 */ /* 0x000fea0007f1e0ff */
[----:B-1----:R-:W-:Y:S01]  /*4e10*/  @!P1 IMAD.X R6, RZ, RZ, R17, P0 ;  /* 0x000000ffff069224 */ /* 0x002fe200000e0611 */
[----:B--2---:R-:W-:Y:S07]  /*4e20*/  @!P2 BRA `(.L_x_83) ;  /* 0x0000003000eca947 */ /* 0x004fee0003800000 */
.L_x_158:
[----:B------:R-:W-:Y:S01]  /*4e30*/  @!P1 R2UR UR7, R6 ;  /* 0x00000000060792ca */ /* 0x000fe200000e0000 */
[----:B------:R-:W-:Y:S01]  /*4e40*/  UIADD3 UR5, UPT, UPT, UR12, 0x1, URZ ;  /* 0x000000010c057890 */ /* 0x000fe2000fffe0ff */
[----:B------:R-:W-:Y:S01]  /*4e50*/  @!P1 R2UR UR6, R8 ;  /* 0x00000000080692ca */ /* 0x000fe200000e0000 */
[----:B------:R-:W-:Y:S01]  /*4e60*/  UIADD3 UR9, UPT, UPT, UR4, 0x60, URZ ;  /* 0x0000006004097890 */ /* 0x000fe2000fffe0ff */
[----:B------:R-:W-:Y:S01]  /*4e70*/  @!P1 IMAD.MOV.U32 R6, RZ, RZ, 0x2000 ;  /* 0x00002000ff069424 */ /* 0x000fe200078e00ff */
[----:B------:R-:W-:Y:S01]  /*4e80*/  UISETP.NE.AND UP0, UPT, UR5, 0x3, UPT ;  /* 0x000000030500788c */ /* 0x000fe2000bf05270 */
[----:B------:R-:W-:Y:S01]  /*4e90*/  VIADD R14, R14, 0x1 ;  /* 0x000000010e0e7836 */ /* 0x000fe20000000000 */
[----:B------:R-:W-:Y:S01]  /*4ea0*/  UMOV UR22, 0x0 ;  /* 0x0000000000167882 */ /* 0x000fe20000000000 */
[----:B------:R-:W-:Y:S01]  /*4eb0*/  UMOV UR23, 0x10000000 ;  /* 0x1000000000177882 */ /* 0x000fe20000000000 */
[----:B------:R-:W-:Y:S04]  /*4ec0*/  UPRMT UR20, UR54, 0x654, UR9 ;  /* 0x0000065436147896 */ /* 0x000fe80008000009 */
[----:B-1----:R-:W-:Y:S01]  /*4ed0*/  IMAD.U32 R9, RZ, RZ, UR7 ;  /* 0x00000007ff097e24 */ /* 0x002fe2000f8e00ff */
[----:B------:R-:W-:Y:S01]  /*4ee0*/  USEL UR7, URZ, 0x1, UP0 ;  /* 0x00000001ff077887 */ /* 0x000fe20008000000 */
[----:B------:R-:W-:Y:S01]  /*4ef0*/  IMAD.U32 R8, RZ, RZ, UR6 ;  /* 0x00000006ff087e24 */ /* 0x000fe2000f8e00ff */
[----:B------:R-:W-:Y:S02]  /*4f00*/  USEL UR6, UR5, URZ, UP0 ;  /* 0x000000ff05067287 */ /* 0x000fe40008000000 */
[----:B------:R-:W-:Y:S01]  /*4f10*/  VOTEU.ALL UP0, P1 ;  /* 0x0000000000ff7886 */ /* 0x000fe20000800000 */
[----:B------:R-:W-:Y:S02]  /*4f20*/  @!P1 R2UR UR19, R9 ;  /* 0x00000000091392ca */ /* 0x000fe400000e0000 */
[----:B------:R-:W-:Y:S02]  /*4f30*/  @!P1 R2UR UR18, R8 ;  /* 0x00000000081292ca */ /* 0x000fe400000e0000 */
[----:B------:R-:W-:Y:S01]  /*4f40*/  @!UP0 ULEA UR5, UR12, UR24, 0xd ;  /* 0x000000180c058291 */ /* 0x000fe2000f8e68ff */
[----:B------:R-:W-:Y:S02]  /*4f50*/  LOP3.LUT R15, R15, UR7, RZ, 0x3c, !PT ;  /* 0x000000070f0f7c12 */ /* 0x000fe4000f8e3cff */
[----:B------:R-:W-:Y:S01]  /*4f60*/  UMOV UR12, UR36 ;  /* 0x00000024000c7c82 */ /* 0x000fe20008000000 */
[----:B------:R-:W-:Y:S01]  /*4f70*/  @!UP0 UIADD3 UR8, UPT, UPT, UR5, 0x400, URZ ;  /* 0x0000040005088890 */ /* 0x000fe2000fffe0ff */
[----:B------:R-:W-:Y:S01]  /*4f80*/  SHF.L.U32 R0, R15, 0x1f, RZ ;  /* 0x0000001f0f007819 */ /* 0x000fe200000006ff */
[----:B------:R-:W-:Y:S01]  /*4f90*/  VOTEU.ALL UP0, P1 ;  /* 0x0000000000ff7886 */ /* 0x000fe20000800000 */
[----:B------:R-:W-:Y:S06]  /*4fa0*/  ULEA UR5, UR6, UR24, 0x3 ;  /* 0x0000001806057291 */ /* 0x000fec000f8e18ff */
[----:B------:R1:W-:Y:S01]  /*4fb0*/  @!UP0 UTMALDG.3D [UR8], [UR18], desc[UR22] ;  /* 0x00001608120085b4 */ /* 0x0003e20008011000 */
[----:B------:R1:W-:Y:S01]  /*4fc0*/  @!P1 SYNCS.ARRIVE.TRANS64.RED.A0TR RZ, [UR4+0x60], R6 ;  /* 0x00006006ffff99a7 */ /* 0x0003e20008300404 */
[----:B------:R-:W-:Y:S01]  /*4fd0*/  SYNCS.ARRIVE.TRANS64.RED.A1T0 RZ, [UR20], RZ ;  /* 0x000000ffffff79a7 */ /* 0x000fe20008100414 */
[----:B------:R-:W2:Y:S02]  /*4fe0*/  SYNCS.PHASECHK.TRANS64.TRYWAIT P0, [UR5+0x78], R0 ;  /* 0x00007800ff0075a7 */ /* 0x000ea40008001105 */
[----:B-12---:R-:W-:Y:S05]  /*4ff0*/  @!P0 BRA `(.L_x_84) ;  /* 0x0000003000908947 */ /* 0x006fea0003800000 */
.L_x_160:
[----:B------:R-:W-:Y:S01]  /*5000*/  UIADD3 UR9, UPT, UPT, UR5, 0x60, URZ ;  /* 0x0000006005097890 */ /* 0x000fe2000fffe0ff */
[----:B-1----:R-:W-:Y:S01]  /*5010*/  @!P1 IADD3 R6, P0, PT, R16, 0x580, RZ ;  /* 0x0000058010069810 */ /* 0x002fe20007f1e0ff */
[----:B------:R-:W-:Y:S01]  /*5020*/  UPLOP3.LUT UP3, UPT, UPT, UPT, UPT, 0x80, 0x8 ;  /* 0x000000000008789c */ /* 0x000fe20003f6f070 */
[----:B------:R-:W-:Y:S01]  /*5030*/  R2UR UR23, R54 ;  /* 0x00000000361772ca */ /* 0x000fe200000e0000 */
[----:B------:R-:W-:Y:S01]  /*5040*/  UMOV UR20, 0x0 ;  /* 0x0000000000147882 */ /* 0x000fe20000000000 */
[----:B------:R-:W-:Y:S01]  /*5050*/  @!P1 R2UR UR7, R6 ;  /* 0x00000000060792ca */ /* 0x000fe200000e0000 */
[----:B------:R-:W-:Y:S01]  /*5060*/  @!P1 IMAD.X R0, RZ, RZ, R17, P0 ;  /* 0x000000ffff009224 */ /* 0x000fe200000e0611 */
[----:B------:R-:W-:Y:S01]  /*5070*/  UMOV UR21, 0x10000000 ;  /* 0x1000000000157882 */ /* 0x000fe20000000000 */
[----:B------:R-:W-:Y:S01]  /*5080*/  UMOV UR12, UR36 ;  /* 0x00000024000c7c82 */ /* 0x000fe20008000000 */
[----:B------:R-:W-:Y:S01]  /*5090*/  VOTEU.ALL UP0, P1 ;  /* 0x0000000000ff7886 */ /* 0x000fe20000800000 */
[----:B------:R-:W-:Y:S01]  /*50a0*/  R2UR UR22, R55 ;  /* 0x00000000371672ca */ /* 0x000fe200000e0000 */
[----:B------:R-:W-:Y:S01]  /*50b0*/  UMOV UR36, UR27 ;  /* 0x0000001b00247c82 */ /* 0x000fe20008000000 */
[----:B------:R-:W-:Y:S02]  /*50c0*/  @!P1 R2UR UR4, R0 ;  /* 0x00000000000492ca */ /* 0x000fe400000e0000 */
[----:B------:R-:W-:Y:S01]  /*50d0*/  @!UP0 UIADD3 UR10, UPT, UPT, UR10, 0x20, URZ ;  /* 0x000000200a0a8890 */ /* 0x000fe2000fffe0ff */
[C---:B------:R-:W-:Y:S01]  /*50e0*/  ISETP.NE.AND P0, PT, R14.reuse, 0x2, PT ;  /* 0x000000020e00780c */ /* 0x040fe20003f05270 */
[----:B------:R-:W-:Y:S02]  /*50f0*/  UIADD3 UR26, UPT, UPT, UR13, UR23, URZ ;  /* 0x000000170d1a7290 */ /* 0x000fe4000fffe0ff */
[----:B------:R-:W-:Y:S01]  /*5100*/  IMAD.U32 R8, RZ, RZ, UR7 ;  /* 0x00000007ff087e24 */ /* 0x000fe2000f8e00ff */
[----:B------:R-:W-:Y:S02]  /*5110*/  SEL R0, RZ, 0x1, P0 ;  /* 0x00000001ff007807 */ /* 0x000fe40000000000 */
[----:B------:R-:W-:Y:S02]  /*5120*/  SEL R14, R14, RZ, P0 ;  /* 0x000000ff0e0e7207 */ /* 0x000fe40000000000 */
[----:B------:R-:W-:Y:S01]  /*5130*/  @!P1 R2UR UR18, R8 ;  /* 0x00000000081292ca */ /* 0x000fe200000e0000 */
[----:B------:R-:W-:Y:S01]  /*5140*/  UIADD3 UR25, UPT, UPT, UR14, UR22, URZ ;  /* 0x000000160e197290 */ /* 0x000fe2000fffe0ff */
[----:B------:R-:W-:Y:S01]  /*5150*/  IMAD.U32 R9, RZ, RZ, UR4 ;  /* 0x00000004ff097e24 */ /* 0x000fe2000f8e00ff */
[----:B------:R-:W-:Y:S01]  /*5160*/  @!UP0 ULEA UR4, UR6, UR24, 0xd ;  /* 0x0000001806048291 */ /* 0x000fe2000f8e68ff */
[----:B------:R-:W-:Y:S03]  /*5170*/  LOP3.LUT R13, R13, R0, RZ, 0x3c, !PT ;  /* 0x000000000d0d7212 */ /* 0x000fe600078e3cff */
[----:B------:R-:W-:Y:S01]  /*5180*/  @!P1 R2UR UR19, R9 ;  /* 0x00000000091392ca */ /* 0x000fe200000e0000 */
[----:B------:R-:W-:Y:S01]  /*5190*/  @!UP0 UIADD3 UR8, UPT, UPT, UR4, 0x400, URZ ;  /* 0x0000040004088890 */ /* 0x000fe2000fffe0ff */
[----:B------:R-:W-:Y:S01]  /*51a0*/  VOTEU.ALL UP0, P1 ;  /* 0x0000000000ff7886 */ /* 0x000fe20000800000 */
[----:B------:R-:W-:Y:S10]  /*51b0*/  UPRMT UR4, UR54, 0x654, UR9 ;  /* 0x0000065436047896 */ /* 0x000ff40008000009 */
[----:B------:R1:W-:Y:S01]  /*51c0*/  @!UP0 UTMALDG.3D [UR8], [UR18], desc[UR20] ;  /* 0x00001408120085b4 */ /* 0x0003e20008011000 */
[----:B------:R3:W-:Y:S01]  /*51d0*/  @!P1 SYNCS.ARRIVE.TRANS64.RED.A0TR RZ, [UR5+0x60], R7 ;  /* 0x00006007ffff99a7 */ /* 0x0007e20008300405 */
[----:B------:R-:W-:Y:S01]  /*51e0*/  SYNCS.ARRIVE.TRANS64.RED.A1T0 RZ, [UR4], RZ ;  /* 0x000000ffffff79a7 */ /* 0x000fe20008100404 */
[----:B------:R-:W-:Y:S04]  /*51f0*/  UIADD3 UR4, UPT, UPT, UR6, 0x1, URZ ;  /* 0x0000000106047890 */ /* 0x000fe8000fffe0ff */
[----:B------:R-:W-:Y:S04]  /*5200*/  UISETP.NE.AND UP0, UPT, UR4, 0x3, UPT ;  /* 0x000000030400788c */ /* 0x000fe8000bf05270 */
[----:B------:R-:W-:Y:S06]  /*5210*/  USEL UR5, URZ, 0x1, UP0 ;  /* 0x00000001ff057887 */ /* 0x000fec0008000000 */
[----:B------:R-:W-:Y:S01]  /*5220*/  LOP3.LUT R15, R15, UR5, RZ, 0x3c, !PT ;  /* 0x000000050f0f7c12 */ /* 0x000fe2000f8e3cff */
[----:B-1----:R-:W-:Y:S01]  /*5230*/  USEL UR12, UR4, URZ, UP0 ;  /* 0x000000ff040c7287 */ /* 0x002fe20008000000 */
[----:B------:R-:W-:Y:S11]  /*5240*/  BRA.U UP1, `(.L_x_85) ;  /* 0xfffffff101f07547 */ /* 0x000ff6000b83ffff */
[----:B------:R-:W-:Y:S01]  /*5250*/  UIADD3 UR24, UPT, UPT, UR24, 0x78, URZ ;  /* 0x0000007818187890 */ /* 0x000fe2000fffe0ff */
[----:B----4-:R-:W-:-:S03]  /*5260*/  SHF.L.U32 R2, R15, 0x1f, RZ ;  /* 0x0000001f0f027819 */ /* 0x010fc600000006ff */
[----:B------:R-:W-:-:S09]  /*5270*/  ULEA UR4, UR12, UR24, 0x3 ;  /* 0x000000180c047291 */ /* 0x000fd2000f8e18ff */
[----:B------:R-:W1:Y:S02]  /*5280*/  SYNCS.PHASECHK.TRANS64.TRYWAIT P0, [UR4], R2 ;  /* 0x00000002ff0075a7 */ /* 0x000e640008001104 */
[----:B-1----:R-:W-:Y:S05]  /*5290*/  @!P0 BRA `(.L_x_86) ;  /* 0x0000003000008947 */ /* 0x002fea0003800000 */
.L_x_162:
        /* <DEDUP_REMOVED lines=9> */
.L_x_164:
[----:B------:R-:W-:-:S04]  /*5330*/  UIADD3 UR4, UPT, UPT, UR4, 0x1, URZ ;  /* 0x0000000104047890 */ /* 0x000fc8000fffe0ff */
[----:B------:R-:W-:-:S04]  /*5340*/  UISETP.NE.AND UP0, UPT, UR4, 0x3, UPT ;  /* 0x000000030400788c */ /* 0x000fc8000bf05270 */
[----:B------:R-:W-:Y:S02]  /*5350*/  USEL UR5, URZ, 0x1, UP0 ;  /* 0x00000001ff057887 */ /* 0x000fe40008000000 */
[----:B------:R-:W-:-:S04]  /*5360*/  USEL UR4, UR4, URZ, UP0 ;  /* 0x000000ff04047287 */ /* 0x000fc80008000000 */
[----:B------:R-:W-:Y:S01]  /*5370*/  ULEA UR4, UR4, UR24, 0x3 ;  /* 0x0000001804047291 */ /* 0x000fe2000f8e18ff */
[----:B-1----:R-:W-:-:S04]  /*5380*/  LOP3.LUT R2, R15, UR5, RZ, 0x3c, !PT ;  /* 0x000000050f027c12 */ /* 0x002fc8000f8e3cff */
[----:B------:R-:W-:Y:S01]  /*5390*/  SHF.L.U32 R2, R2, 0x1f, RZ ;  /* 0x0000001f02027819 */ /* 0x000fe200000006ff */
[----:B------:R-:W-:-:S07]  /*53a0*/  IMAD.U32 R0, RZ, RZ, UR4 ;  /* 0x00000004ff007e24 */ /* 0x000fce000f8e00ff */
.L_x_88:
[----:B-1----:R1:W2:Y:S02]  /*53b0*/  SYNCS.PHASECHK.TRANS64.TRYWAIT P0, [R0+URZ], R2 ;  /* 0x00000002000075a7 */ /* 0x0022a400080011ff */
[----:B--2---:R-:W-:Y:S05]  /*53c0*/  @!P0 NANOSLEEP.SYNCS 0x989680 ;  /* 0x009896800000895d */ /* 0x004fea0003900000 */
[----:B------:R-:W2:Y:S02]  /*53d0*/  @!P0 SYNCS.PHASECHK.TRANS64 P0, [R0+URZ], R2 ;  /* 0x00000002000085a7 */ /* 0x000ea400080010ff */
[----:B--2---:R-:W-:Y:S05]  /*53e0*/  @P0 EXIT ;  /* 0x000000000000094d */ /* 0x004fea0003800000 */
[----:B------:R-:W-:Y:S05]  /*53f0*/  BRA `(.L_x_88) ;  /* 0xfffffffc00ec7947 */ /* 0x000fea000383ffff */
.L_x_76:
[----:B------:R-:W-:-:S06]  /*5400*/  UISETP.GE.AND UP0, UPT, UR22, 0x4, UPT ;  /* 0x000000041600788c */ /* 0x000fcc000bf06270 */
[----:B------:R-:W-:-:S13]  /*5410*/  PLOP3.LUT P0, PT, PT, PT, UP0, 0x80, 0x8 ;  /* 0x000000000008781c */ /* 0x000fda0003f0f008 */
[----:B------:R-:W-:Y:S05]  /*5420*/  @!P0 EXIT ;  /* 0x000000000000894d */ /* 0x000fea0003800000 */
[----:B------:R-:W-:Y:S01]  /*5430*/  BAR.SYNC.DEFER_BLOCKING 0x6, 0xa0 ;  /* 0x0182800000007b1d */ /* 0x000fe20000010000 */
[C---:B------:R-:W-:Y:S01]  /*5440*/  IMAD.SHL.U32 R4, R63.reuse, 0x20, RZ ;  /* 0x000000203f047824 */ /* 0x040fe200078e00ff */
[C---:B------:R-:W-:Y:S01]  /*5450*/  R2P PR, R63.reuse, 0x6 ;  /* 0x000000063f007804 */ /* 0x040fe20000000000 */
[C---:B------:R-:W-:Y:S01]  /*5460*/  IMAD.SHL.U32 R2, R63.reuse, 0x4, RZ ;  /* 0x000000043f027824 */ /* 0x040fe200078e00ff */
[----:B------:R-:W-:Y:S01]  /*5470*/  CS2R R58, SRZ ;  /* 0x00000000003a7805 */ /* 0x000fe2000001ff00 */
[C---:B------:R-:W-:Y:S01]  /*5480*/  IMAD.U32 R23, R63.reuse, 0x10000, RZ ;  /* 0x000100003f177824 */ /* 0x040fe200078e00ff */
[----:B------:R-:W-:Y:S01]  /*5490*/  UMOV UR44, 0x400 ;  /* 0x00000400002c7882 */ /* 0x000fe20000000000 */
[----:B------:R-:W1:Y:S01]  /*54a0*/  LDCU.64 UR4, c[0x0][0x890] ;  /* 0x00011200ff0477ac */ /* 0x000e620008000a00 */
[----:B------:R-:W2:Y:S01]  /*54b0*/  LDC.64 R50, c[0x0][0x8b0] ;  /* 0x00022c00ff327b82 */ /* 0x000ea20000000a00 */
[C---:B------:R-:W-:Y:S01]  /*54c0*/  LOP3.LUT R3, R4.reuse, 0xe0, RZ, 0xc0, !PT ;  /* 0x000000e004037812 */ /* 0x040fe200078ec0ff */
[----:B------:R-:W-:Y:S01]  /*54d0*/  IMAD.SHL.U32 R27, R63, 0x10, RZ ;  /* 0x000000103f1b7824 */ /* 0x000fe200078e00ff */
[----:B------:R-:W-:Y:S01]  /*54e0*/  ULEA UR44, UR54, UR44, 0x18 ;  /* 0x0000002c362c7291 */ /* 0x000fe2000f8ec0ff */
[----:B------:R-:W-:Y:S01]  /*54f0*/  LOP3.LUT R4, R4, 0x100, RZ, 0xc0, !PT ;  /* 0x0000010004047812 */ /* 0x000fe200078ec0ff */
[----:B------:R-:W-:Y:S01]  /*5500*/  IMAD.MOV.U32 R62, RZ, RZ, 0x8 ;  /* 0x00000008ff3e7424 */ /* 0x000fe200078e00ff */
[----:B------:R-:W-:Y:S01]  /*5510*/  LOP3.LUT R2, R3, 0x1c, R2, 0xf8, !PT ;  /* 0x0000001c03027812 */ /* 0x000fe200078ef802 */
[----:B------:R-:W-:Y:S01]  /*5520*/  IMAD.MOV.U32 R61, RZ, RZ, 0x10 ;  /* 0x00000010ff3d7424 */ /* 0x000fe200078e00ff */
[----:B------:R-:W3:Y:S01]  /*5530*/  LDC.64 R48, c[0x0][0x8a8] ;  /* 0x00022a00ff307b82 */ /* 0x000ee20000000a00 */
[----:B------:R-:W-:Y:S01]  /*5540*/  SHF.R.U32.HI R3, RZ, 0x2, R63 ;  /* 0x00000002ff037819 */ /* 0x000fe2000001163f */
[----:B------:R-:W-:Y:S01]  /*5550*/  IMAD.MOV.U32 R22, RZ, RZ, RZ ;  /* 0x000000ffff167224 */ /* 0x000fe200078e00ff */
[----:B------:R-:W-:Y:S01]  /*5560*/  LOP3.LUT R23, R23, 0x600000, RZ, 0xc0, !PT ;  /* 0x0060000017177812 */ /* 0x000fe200078ec0ff */
[----:B------:R-:W-:Y:S01]  /*5570*/  IMAD.MOV.U32 R60, RZ, RZ, RZ ;  /* 0x000000ffff3c7224 */ /* 0x000fe200078e00ff */
[----:B------:R-:W-:Y:S01]  /*5580*/  LOP3.LUT R27, R4, 0x600, R27, 0xf8, !PT ;  /* 0x00000600041b7812 */ /* 0x000fe200078ef81b */
[----:B------:R-:W4:Y:S01]  /*5590*/  LDCU UR63, c[0x0][0x370] ;  /* 0x00006e00ff3f77ac */ /* 0x000f220008000800 */
[----:B------:R-:W-:Y:S01]  /*55a0*/  LOP3.LUT R2, R2, 0x4, R3, 0x78, !PT ;  /* 0x0000000402027812 */ /* 0x000fe200078e7803 */
[----:B------:R-:W4:Y:S01]  /*55b0*/  LDS R0, [UR44+0x150] ;  /* 0x0001502cff007984 */ /* 0x000f220008000800 */
[----:B-1----:R-:W-:Y:S01]  /*55c0*/  IMAD.U32 R65, RZ, RZ, UR4 ;  /* 0x00000004ff417e24 */ /* 0x002fe2000f8e00ff */
[----:B------:R-:W-:Y:S01]  /*55d0*/  UIADD3 UR4, UPT, UPT, UR44, 0x400, URZ ;  /* 0x000004002c047890 */ /* 0x000fe2000fffe0ff */
[----:B------:R-:W-:Y:S01]  /*55e0*/  LOP3.LUT R27, R27, R2, RZ, 0xfc, !PT ;  /* 0x000000021b1b7212 */ /* 0x000fe200078efcff */
[----:B------:R-:W-:Y:S01]  /*55f0*/  IMAD.U32 R64, RZ, RZ, UR5 ;  /* 0x00000005ff407e24 */ /* 0x000fe2000f8e00ff */
[----:B------:R-:W-:Y:S01]  /*5600*/  LOP3.LUT R63, R63, 0x60, RZ, 0xc0, !PT ;  /* 0x000000603f3f7812 */ /* 0x000fe200078ec0ff */
[----:B------:R-:W1:Y:S01]  /*5610*/  LDCU UR43, c[0x0][0xb0c] ;  /* 0x00016180ff2b77ac */ /* 0x000e620008000800 */
[----:B------:R-:W-:Y:S01]  /*5620*/  SEL R62, R62, 0xfffffff8, !P1 ;  /* 0xfffffff83e3e7807 */ /* 0x000fe20004800000 */
[----:B------:R-:W-:Y:S01]  /*5630*/  IMAD.U32 R67, RZ, RZ, UR4 ;  /* 0x00000004ff437e24 */ /* 0x000fe2000f8e00ff */
[----:B------:R-:W-:Y:S01]  /*5640*/  SEL R61, R61, 0xfffffff0, !P2 ;  /* 0xfffffff03d3d7807 */ /* 0x000fe20005000000 */
[----:B------:R-:W1:Y:S01]  /*5650*/  LDCU UR39, c[0x0][0xb30] ;  /* 0x00016600ff2777ac */ /* 0x000e620008000800 */
[----:B------:R-:W1:Y:S01]  /*5660*/  LDCU.64 UR60, c[0x0][0x888] ;  /* 0x00011100ff3c77ac */ /* 0x000e620008000a00 */
[----:B------:R-:W1:Y:S01]  /*5670*/  LDCU.64 UR40, c[0x0][0xb28] ;  /* 0x00016500ff2877ac */ /* 0x000e620008000a00 */
[----:B------:R-:W1:Y:S01]  /*5680*/  LDCU.128 UR56, c[0x0][0xb10] ;  /* 0x00016200ff3877ac */ /* 0x000e620008000c00 */
[----:B------:R-:W1:Y:S01]  /*5690*/  LDCU UR62, c[0x0][0x374] ;  /* 0x00006e80ff3e77ac */ /* 0x000e620008000800 */
[----:B------:R-:W-:Y:S01]  /*56a0*/  UMOV UR55, 0x1 ;  /* 0x0000000100377882 */ /* 0x000fe20000000000 */
[----:B------:R-:W-:Y:S01]  /*56b0*/  UMOV UR46, URZ ;  /* 0x000000ff002e7c82 */ /* 0x000fe20008000000 */
[----:B------:R-:W-:Y:S01]  /*56c0*/  UMOV UR53, URZ ;  /* 0x000000ff00357c82 */ /* 0x000fe20008000000 */
[----:B------:R-:W-:Y:S01]  /*56d0*/  UMOV UR52, URZ ;  /* 0x000000ff00347c82 */ /* 0x000fe20008000000 */
[----:B-1234-:R-:W-:-:S07]  /*56e0*/  IMAD.IADD R23, R0, 0x1, R23 ;  /* 0x0000000100177824 */ /* 0x01efce00078e0217 */
.L_x_119:
[C---:B------:R-:W-:Y:S02]  /*56f0*/  LEA R0, R58.reuse, UR44, 0x3 ;  /* 0x0000002c3a007c11 */ /* 0x040fe4000f8e18ff */
[----:B------:R-:W-:Y:S02]  /*5700*/  SHF.L.U32 R2, R59, 0x1f, RZ ;  /* 0x0000001f3b027819 */ /* 0x000fe400000006ff */
[----:B------:R-:W-:Y:S02]  /*5710*/  LEA R4, R58, UR44, 0x4 ;  /* 0x0000002c3a047c11 */ /* 0x000fe4000f8e20ff */
[----:B------:R-:W1:Y:S02]  /*5720*/  SYNCS.PHASECHK.TRANS64.TRYWAIT P0, [R0+URZ+0xa0], R2 ;  /* 0x0000a002000075a7 */ /* 0x000e6400080011ff */
[----:B-1----:R-:W-:Y:S05]  /*5730*/  @!P0 BRA `(.L_x_89) ;  /* 0x0000002c00088947 */ /* 0x002fea0003800000 */
.L_x_165:
[----:B------:R-:W-:Y:S01]  /*5740*/  R2UR UR7, R66 ;  /* 0x00000000420772ca */ /* 0x000fe200000e0000 */
[----:B------:R-:W2:Y:S01]  /*5750*/  LDS.128 R4, [R4+0x130] ;  /* 0x0001300004047984 */ /* 0x000ea20000000c00 */
[----:B-1----:R-:W-:Y:S01]  /*5760*/  VIADD R0, R0, 0xb0 ;  /* 0x000000b000007836 */ /* 0x002fe20000000000 */
[----:B------:R-:W-:Y:S04]  /*5770*/  UISETP.GE.AND UP0, UPT, UR42, 0x1, UPT ;  /* 0x000000012a00788c */ /* 0x000fe8000bf06270 */
[----:B------:R-:W-:Y:S01]  /*5780*/  PRMT R0, RZ, 0x654, R0 ;  /* 0x00000654ff007816 */ /* 0x000fe20000000000 */
[----:B------:R-:W-:Y:S01]  /*5790*/  @!PT LDS RZ, [RZ] ;  /* 0x00000000fffff984 */ /* 0x000fe20000000800 */
[----:B------:R-:W-:Y:S01]  /*57a0*/  @!PT LDS RZ, [RZ] ;  /* 0x00000000fffff984 */ /* 0x000fe20000000800 */
[----:B------:R-:W-:Y:S01]  /*57b0*/  @!PT LDS RZ, [RZ] ;  /* 0x00000000fffff984 */ /* 0x000fe20000000800 */
[----:B------:R-:W-:Y:S01]  /*57c0*/  @!PT LDS RZ, [RZ] ;  /* 0x00000000fffff984 */ /* 0x000fe20000000800 */
[----:B------:R1:W-:Y:S06]  /*57d0*/  MEMBAR.ALL.CTA ;  /* 0x0000000000007992 */ /* 0x0003ec0000008000 */
[----:B-1----:R-:W1:Y:S02]  /*57e0*/  FENCE.VIEW.ASYNC.S ;  /* 0x00000000000073c6 */ /* 0x002e640000000000 */
[----:B-1----:R1:W-:Y:S01]  /*57f0*/  SYNCS.ARRIVE.TRANS64.RED.A1T0 RZ, [R0+URZ], RZ ;  /* 0x000000ff00ff79a7 */ /* 0x0023e200081004ff */
[----:B--2---:R-:W-:Y:S11]  /*5800*/  LOP3.LUT P0, RZ, R6, 0x1, RZ, 0xc0, !PT ;  /* 0x0000000106ff7812 */ /* 0x004ff6000780c0ff */
[----:B------:R-:W-:Y:S02]  /*5810*/  @!UPT UIADD3 URZ, UPT, UPT, URZ, URZ, URZ ;  /* 0x000000fffffff290 */ /* 0x000fe4000fffe0ff */
[----:B------:R-:W-:Y:S01]  /*5820*/  VOTEU.ANY UP1, P0 ;  /* 0x0000000000ff7886 */ /* 0x000fe20000020100 */
[----:B------:R-:W-:Y:S01]  /*5830*/  PLOP3.LUT P0, PT, PT, PT, UP1, 0x80, 0x8 ;  /* 0x000000000008781c */ /* 0x000fe20003f0f018 */
[----:B------:R-:W-:Y:S06]  /*5840*/  UP2UR UR4, UPR, URZ, 0x2 ;  /* 0x00000002ff047883 */ /* 0x000fec0008000000 */
[----:B------:R-:W-:Y:S06]  /*5850*/  IMAD.U32 R68, RZ, RZ, UR4 ;  /* 0x00000004ff447e24 */ /* 0x000fec000f8e00ff */
[----:B------:R-:W-:Y:S02]  /*5860*/  @P0 SHF.R.U32.HI R2, RZ, 0x10, R5 ;  /* 0x00000010ff020819 */ /* 0x000fe40000011605 */
[----:B------:R-:W-:Y:S02]  /*5870*/  @P0 MOV R3, R4 ;  /* 0x0000000400030202 */ /* 0x000fe40000000f00 */
[----:B------:R-:W-:Y:S02]  /*5880*/  @P0 R2UR UR4, R2 ;  /* 0x00000000020402ca */ /* 0x000fe400000e0000 */
[----:B------:R-:W-:Y:S02]  /*5890*/  @P0 LOP3.LUT R4, R5, 0xffff, RZ, 0xc0, !PT ;  /* 0x0000ffff05040812 */ /* 0x000fe400078ec0ff */
[----:B------:R-:W-:Y:S02]  /*58a0*/  @P0 R2UR UR6, R3 ;  /* 0x00000000030602ca */ /* 0x000fe400000e0000 */
[----:B------:R-:W-:Y:S07]  /*58b0*/  @P0 R2UR UR5, R4 ;  /* 0x00000000040502ca */ /* 0x000fee00000e0000 */
[----:B------:R-:W-:Y:S02]  /*58c0*/  @UP1 UMOV UR7, UR4 ;  /* 0x0000000400071c82 */ /* 0x000fe40008000000 */
[----:B------:R-:W-:Y:S02]  /*58d0*/  IMAD.U32 R66, RZ, RZ, UR7 ;  /* 0x00000007ff427e24 */ /* 0x000fe4000f8e00ff */
[----:B------:R-:W-:Y:S02]  /*58e0*/  @UP1 UMOV UR38, UR6 ;  /* 0x0000000600261c82 */ /* 0x000fe40008000000 */
[----:B------:R-:W-:Y:S01]  /*58f0*/  @UP1 UMOV UR37, UR5 ;  /* 0x0000000500251c82 */ /* 0x000fe20008000000 */
[----:B-1----:R-:W-:Y:S05]  /*5900*/  BRA.U !UP0, `(.L_x_90) ;  /* 0x0000000108cc7547 */ /* 0x002fea000b800000 */
[----:B------:R-:W1:Y:S01]  /*5910*/  LDCU UR12, c[0x0][0xb20] ;  /* 0x00016400ff0c77ac */ /* 0x000e620008000800 */
[----:B------:R-:W-:Y:S02]  /*5920*/  UIMAD.WIDE.U32 UR4, UR62, UR59, URZ ;  /* 0x0000003b3e0472a5 */ /* 0x000fe4000f8e00ff */
[----:B------:R-:W-:Y:S02]  /*5930*/  UIMAD.WIDE.U32 UR6, UR63, UR56, URZ ;  /* 0x000000383f0672a5 */ /* 0x000fe4000f8e00ff */
[----:B------:R-:W-:Y:S02]  /*5940*/  UISETP.NE.AND UP0, UPT, UR58, 0x1, UPT ;  /* 0x000000013a00788c */ /* 0x000fe4000bf05270 */
[----:B------:R-:W-:Y:S02]  /*5950*/  UIMAD.WIDE.U32 UR8, UR37, UR59, URZ ;  /* 0x0000003b250872a5 */ /* 0x000fe4000f8e00ff */
[----:B------:R-:W-:Y:S02]  /*5960*/  UIMAD.WIDE.U32 UR10, UR38, UR56, URZ ;  /* 0x00000038260a72a5 */ /* 0x000fe4000f8e00ff */
[----:B------:R-:W-:Y:S02]  /*5970*/  UISETP.NE.AND UP1, UPT, UR43, 0x1, UPT ;  /* 0x000000012b00788c */ /* 0x000fe4000bf25270 */
[----:B------:R-:W-:Y:S01]  /*5980*/  UISETP.NE.AND UP2, UPT, UR42, 0x1, UPT ;  /* 0x000000012a00788c */ /* 0x000fe2000bf45270 */
[----:B------:R-:W-:Y:S02]  /*5990*/  UMOV UR4, UR5 ;  /* 0x0000000500047c82 */ /* 0x000fe40008000000 */
[----:B-1----:R-:W-:Y:S03]  /*59a0*/  USHF.R.U32.HI UR5, URZ, UR12, UR4 ;  /* 0x0000000cff057299 */ /* 0x002fe60008011604 */
[----:B------:R-:W-:Y:S02]  /*59b0*/  UMOV UR4, UR7 ;  /* 0x0000000700047c82 */ /* 0x000fe40008000000 */
[----:B------:R-:W-:Y:S02]  /*59c0*/  USHF.R.U32.HI UR7, URZ, UR57, UR4 ;  /* 0x00000039ff077299 */ /* 0x000fe40008011604 */
[----:B------:R-:W-:Y:S02]  /*59d0*/  USEL UR4, UR62, UR5, !UP0 ;  /* 0x000000053e047287 */ /* 0x000fe4000c000000 */
[----:B------:R-:W-:Y:S01]  /*59e0*/  USEL UR7, UR63, UR7, !UP1 ;  /* 0x000000073f077287 */ /* 0x000fe2000c800000 */
[----:B------:R-:W-:Y:S01]  /*59f0*/  UMOV UR5, UR9 ;  /* 0x0000000900057c82 */ /* 0x000fe20008000000 */
[----:B------:R-:W-:Y:S02]  /*5a00*/  UIMAD.WIDE.U32 UR8, UR4, UR40, URZ ;  /* 0x00000028040872a5 */ /* 0x000fe4000f8e00ff */
[----:B------:R-:W-:Y:S03]  /*5a10*/  USHF.R.U32.HI UR6, URZ, UR12, UR5 ;  /* 0x0000000cff067299 */ /* 0x000fe60008011605 */
[----:B------:R-:W-:Y:S01]  /*5a20*/  UMOV UR5, UR11 ;  /* 0x0000000b00057c82 */ /* 0x000fe20008000000 */
[----:B------:R-:W-:Y:S02]  /*5a30*/  UIMAD.WIDE.U32 UR10, UR7, UR40, URZ ;  /* 0x00000028070a72a5 */ /* 0x000fe4000f8e00ff */
[----:B------:R-:W-:Y:S02]  /*5a40*/  USHF.R.U32.HI UR12, URZ, UR57, UR5 ;  /* 0x00000039ff0c7299 */ /* 0x000fe40008011605 */
[----:B------:R-:W-:Y:S01]  /*5a50*/  USEL UR6, UR37, UR6, !UP0 ;  /* 0x0000000625067287 */ /* 0x000fe2000c000000 */
[----:B------:R-:W-:Y:S02]  /*5a60*/  UMOV UR5, UR9 ;  /* 0x0000000900057c82 */ /* 0x000fe40008000000 */
[----:B------:R-:W-:Y:S01]  /*5a70*/  UMOV UR10, UR11 ;  /* 0x0000000b000a7c82 */ /* 0x000fe20008000000 */
[----:B------:R-:W-:Y:S02]  /*5a80*/  @UP2 USHF.R.U32.HI UR4, URZ, UR41, UR5 ;  /* 0x00000029ff042299 */ /* 0x000fe40008011605 */
[----:B------:R-:W-:Y:S02]  /*5a90*/  @UP2 USHF.R.U32.HI UR7, URZ, UR41, UR10 ;  /* 0x00000029ff072299 */ /* 0x000fe4000801160a */
[----:B------:R-:W-:Y:S02]  /*5aa0*/  UIMAD UR4, UR42, UR4, URZ ;  /* 0x000000042a0472a4 */ /* 0x000fe4000f8e02ff */
[----:B------:R-:W-:Y:S02]  /*5ab0*/  UIMAD.WIDE.U32 UR10, UR6, UR40, URZ ;  /* 0x00000028060a72a5 */ /* 0x000fe4000f8e00ff */
[----:B------:R-:W-:Y:S02]  /*5ac0*/  USEL UR5, UR38, UR12, !UP1 ;  /* 0x0000000c26057287 */ /* 0x000fe4000c800000 */
[----:B------:R-:W-:Y:S02]  /*5ad0*/  UIMAD UR8, UR42, UR7, URZ ;  /* 0x000000072a0872a4 */ /* 0x000fe4000f8e02ff */
[----:B------:R-:W-:Y:S03]  /*5ae0*/  UISETP.GE.AND UP0, UPT, UR6, UR4, UPT ;  /* 0x000000040600728c */ /* 0x000fe6000bf06270 */
[----:B------:R-:W-:Y:S01]  /*5af0*/  UMOV UR4, UR11 ;  /* 0x0000000b00047c82 */ /* 0x000fe20008000000 */
[----:B------:R-:W-:Y:S02]  /*5b00*/  UISETP.GE.OR UP0, UPT, UR5, UR8, UP0 ;  /* 0x000000080500728c */ /* 0x000fe40008706670 */
[----:B------:R-:W-:Y:S02]  /*5b10*/  USHF.R.U32.HI UR4, URZ, UR41, UR4 ;  /* 0x00000029ff047299 */ /* 0x000fe40008011604 */
[----:B------:R-:W-:Y:S02]  /*5b20*/  UIMAD.WIDE.U32 UR8, UR5, UR40, URZ ;  /* 0x00000028050872a5 */ /* 0x000fe4000f8e00ff */
[----:B------:R-:W-:Y:S02]  /*5b30*/  USEL UR11, UR6, UR4, !UP2 ;  /* 0x00000004060b7287 */ /* 0x000fe4000d000000 */
[----:B------:R-:W-:Y:S02]  /*5b40*/  UIADD3 UR8, UPT, UPT, -UR5, URZ, URZ ;  /* 0x000000ff05087290 */ /* 0x000fe4000fffe1ff */
[----:B------:R-:W-:Y:S01]  /*5b50*/  UIADD3 UR10, UPT, UPT, -UR11, URZ, URZ ;  /* 0x000000ff0b0a7290 */ /* 0x000fe2000fffe1ff */
[----:B------:R-:W-:Y:S01]  /*5b60*/  @!UP0 UMOV UR4, UR9 ;  /* 0x0000000900048c82 */ /* 0x000fe20008000000 */
[----:B------:R-:W-:Y:S02]  /*5b70*/  UIADD3 UR9, UPT, UPT, -UR6, URZ, URZ ;  /* 0x000000ff06097290 */ /* 0x000fe4000fffe1ff */
[----:B------:R-:W-:Y:S02]  /*5b80*/  @!UP0 USHF.R.U32.HI UR4, URZ, UR41, UR4 ;  /* 0x00000029ff048299 */ /* 0x000fe40008011604 */
[----:B------:R-:W-:Y:S02]  /*5b90*/  UIMAD UR10, UR42, UR10, UR6 ;  /* 0x0000000a2a0a72a4 */ /* 0x000fe4000f8e0206 */
[----:B------:R-:W-:Y:S04]  /*5ba0*/  @!UP0 USEL UR4, UR5, UR4, !UP2 ;  /* 0x0000000405048287 */ /* 0x000fe8000d000000 */
[----:B------:R-:W-:Y:S02]  /*5bb0*/  @!UP0 UIMAD UR10, UR7, UR10, UR4 ;  /* 0x0000000a070a82a4 */ /* 0x000fe4000f8e0204 */
[----:B------:R-:W-:Y:S02]  /*5bc0*/  @!UP0 UIADD3 UR11, UPT, UPT, UR11, -UR4, URZ ;  /* 0x800000040b0b8290 */ /* 0x000fe4000fffe0ff */
[----:B------:R-:W-:Y:S02]  /*5bd0*/  UIMAD UR7, UR43, UR8, UR38 ;  /* 0x000000082b0772a4 */ /* 0x000fe4000f8e0226 */
[----:B------:R-:W-:Y:S02]  /*5be0*/  @!UP0 UIMAD UR6, UR11, UR42, UR5 ;  /* 0x0000002a0b0682a4 */ /* 0x000fe4000f8e0205 */
[----:B------:R-:W-:Y:S01]  /*5bf0*/  UIMAD UR4, UR58, UR9, UR37 ;  /* 0x000000093a0472a4 */ /* 0x000fe2000f8e0225 */
[----:B------:R-:W-:Y:S02]  /*5c00*/  @!UP0 UMOV UR5, UR10 ;  /* 0x0000000a00058c82 */ /* 0x000fe40008000000 */
[----:B------:R-:W-:Y:S02]  /*5c10*/  UIMAD UR38, UR5, UR43, UR7 ;  /* 0x0000002b052672a4 */ /* 0x000fe4000f8e0207 */
[----:B------:R-:W-:Y:S11]  /*5c20*/  UIMAD UR37, UR6, UR58, UR4 ;  /* 0x0000003a062572a4 */ /* 0x000ff6000f8e0204 */
[----:B------:R-:W-:Y:S01]  /*5c30*/  @!UPT UIADD3 URZ, UPT, UPT, URZ, URZ, URZ ;  /* 0x000000fffffff290 */ /* 0x000fe2000fffe0ff */
.L_x_90:
[----:B------:R-:W-:Y:S01]  /*5c40*/  UISETP.NE.AND UP0, UPT, UR39, 0x1, UPT ;  /* 0x000000012700788c */ /* 0x000fe2000bf05270 */
[----:B------:R-:W-:Y:S01]  /*5c50*/  R2UR UR11, R67 ;  /* 0x00000000430b72ca */ /* 0x000fe200000e0000 */
[----:B------:R-:W-:Y:S01]  /*5c60*/  USHF.L.U32 UR50, UR25, 0x6, URZ ;  /* 0x0000000619327899 */ /* 0x000fe200080006ff */
[----:B------:R-:W-:Y:S01]  /*5c70*/  IADD3 R58, PT, PT, R58, 0x1, RZ ;  /* 0x000000013a3a7810 */ /* 0x000fe20007ffe0ff */
[----:B------:R-:W-:Y:S07]  /*5c80*/  USHF.L.U32 UR49, UR26, 0x6, URZ ;  /* 0x000000061a317899 */ /* 0x000fee00080006ff */
[----:B------:R-:W1:Y:S01]  /*5c90*/  @!UP0 LDCU.128 UR12, c[0x0][0xb10] ;  /* 0x00016200ff0c87ac */ /* 0x000e620008000c00 */
[----:B------:R-:W2:Y:S01]  /*5ca0*/  @!UP0 LDCU UR5, c[0x0][0xb0c] ;  /* 0x00016180ff0587ac */ /* 0x000ea20008000800 */
[----:B------:R-:W3:Y:S01]  /*5cb0*/  @!UP0 LDCU UR10, c[0x0][0xb20] ;  /* 0x00016400ff0a87ac */ /* 0x000ee20008000800 */
[----:B-1----:R-:W-:Y:S02]  /*5cc0*/  UIMAD.WIDE.U32 UR8, UR38, UR12, URZ ;  /* 0x0000000c260872a5 */ /* 0x002fe4000f8e00ff */
[----:B------:R-:W-:Y:S02]  /*5cd0*/  UIMAD.WIDE.U32 UR6, UR37, UR15, URZ ;  /* 0x0000000f250672a5 */ /* 0x000fe4000f8e00ff */
[----:B------:R-:W-:Y:S03]  /*5ce0*/  @!UP0 UISETP.NE.AND UP1, UPT, UR14, 0x1, UPT ;  /* 0x000000010e00888c */ /* 0x000fe6000bf25270 */
[----:B------:R-:W-:Y:S01]  /*5cf0*/  @!UP0 UMOV UR4, UR9 ;  /* 0x0000000900048c82 */ /* 0x000fe20008000000 */
[----:B--2---:R-:W-:Y:S02]  /*5d00*/  @!UP0 UISETP.NE.AND UP2, UPT, UR5, 0x1, UPT ;  /* 0x000000010500888c */ /* 0x004fe4000bf45270 */
[----:B------:R-:W-:Y:S01]  /*5d10*/  @!UP0 USHF.R.U32.HI UR4, URZ, UR13, UR4 ;  /* 0x0000000dff048299 */ /* 0x000fe20008011604 */
[----:B------:R-:W-:Y:S02]  /*5d20*/  @!UP0 UMOV UR6, UR7 ;  /* 0x0000000700068c82 */ /* 0x000fe40008000000 */
[----:B---3--:R-:W-:Y:S02]  /*5d30*/  @!UP0 USHF.R.U32.HI UR6, URZ, UR10, UR6 ;  /* 0x0000000aff068299 */ /* 0x008fe40008011606 */
[----:B------:R-:W-:Y:S02]  /*5d40*/  @!UP0 USEL UR7, UR38, UR4, !UP2 ;  /* 0x0000000426078287 */ /* 0x000fe4000d000000 */
[----:B------:R-:W-:Y:S04]  /*5d50*/  @!UP0 USEL UR6, UR37, UR6, !UP1 ;  /* 0x0000000625068287 */ /* 0x000fe8000c800000 */
[----:B------:R-:W-:Y:S02]  /*5d60*/  @!UP0 UIADD3 UR4, UPT, UPT, -UR7, UR6, URZ ;  /* 0x0000000607048290 */ /* 0x000fe4000fffe1ff */
[----:B------:R-:W-:Y:S02]  /*5d70*/  @!UP0 UIADD3 UR6, UPT, UPT, UR7, -UR6, URZ ;  /* 0x8000000607068290 */ /* 0x000fe4000fffe0ff */
[----:B------:R-:W-:Y:S02]  /*5d80*/  @!UP0 UIMAD UR38, UR4, UR5, UR38 ;  /* 0x00000005042682a4 */ /* 0x000fe4000f8e0226 */
[----:B------:R-:W-:Y:S02]  /*5d90*/  @!UP0 UIMAD UR37, UR6, UR14, UR37 ;  /* 0x0000000e062582a4 */ /* 0x000fe4000f8e0225 */
[----:B------:R-:W-:Y:S09]  /*5da0*/  ULOP3.LUT UP0, URZ, UR11, 0x3f0, URZ, 0xc0, !UPT ;  /* 0x000003f00bff7892 */ /* 0x000ff2000f80c0ff */
[----:B------:R-:W-:Y:S05]  /*5db0*/  BRA.U !UP0, `(.L_x_91) ;  /* 0x00000001087c7547 */ /* 0x000fea000b800000 */
[----:B------:R-:W1:Y:S01]  /*5dc0*/  LDCU.64 UR8, c[0x4][0x80] ;  /* 0x01001000ff0877ac */ /* 0x000e620008000a00 */
[----:B------:R-:W-:Y:S01]  /*5dd0*/  MOV R2, 0x0 ;  /* 0x0000000000027802 */ /* 0x000fe20000000f00 */
[----:B------:R-:W-:Y:S02]  /*5de0*/  HFMA2 R12, -RZ, RZ, 0, 5.9604644775390625e-08 ;  /* 0x00000001ff0c7431 */ /* 0x000fe400000001ff */
[----:B------:R-:W-:Y:S01]  /*5df0*/  IMAD.MOV.U32 R8, RZ, RZ, 0x70 ;  /* 0x00000070ff087424 */ /* 0x000fe200078e00ff */
[----:B------:R2:W3:Y:S01]  /*5e00*/  LDC.64 R14, c[0x4][R2] ;  /* 0x01000000020e7b82 */ /* 0x0004e20000000a00 */
[----:B------:R-:W4:Y:S01]  /*5e10*/  LDCU.64 UR6, c[0x4][0x88] ;  /* 0x01001100ff0677ac */ /* 0x000f220008000a00 */
[----:B------:R-:W-:Y:S01]  /*5e20*/  IMAD.MOV.U32 R13, RZ, RZ, RZ ;  /* 0x000000ffff0d7224 */ /* 0x000fe200078e00ff */
[----:B------:R-:W2:Y:S01]  /*5e30*/  LDCU.64 UR4, c[0x4][0x8] ;  /* 0x01000100ff0477ac */ /* 0x000ea20008000a00 */
[----:B-1----:R-:W-:Y:S01]  /*5e40*/  MOV R5, UR9 ;  /* 0x0000000900057c02 */ /* 0x002fe20008000f00 */
[----:B------:R-:W-:Y:S01]  /*5e50*/  IMAD.U32 R4, RZ, RZ, UR8 ;  /* 0x00000008ff047e24 */ /* 0x000fe2000f8e00ff */
[----:B----4-:R-:W-:Y:S01]  /*5e60*/  MOV R7, UR7 ;  /* 0x0000000700077c02 */ /* 0x010fe20008000f00 */
[----:B------:R-:W-:Y:S01]  /*5e70*/  IMAD.U32 R6, RZ, RZ, UR6 ;  /* 0x00000006ff067e24 */ /* 0x000fe2000f8e00ff */
[----:B--2---:R-:W-:Y:S01]  /*5e80*/  MOV R11, UR5 ;  /* 0x00000005000b7c02 */ /* 0x004fe20008000f00 */
[----:B------:R-:W-:Y:S02]  /*5e90*/  IMAD.U32 R10, RZ, RZ, UR4 ;  /* 0x00000004ff0a7e24 */ /* 0x000fe4000f8e00ff */
[----:B------:R-:W-:Y:S07]  /*5ea0*/  LEPC R20, `(.L_x_92) ;  /* 0x000000001014794e */ /* 0x000fee0000000000 */
[----:B---3-5:R-:W-:Y:S05]  /*5eb0*/  CALL.ABS.NOINC R14 ;  /* 0x000000000e007343 */ /* 0x028fea0003c00000 */
.L_x_92:
[----:B------:R-:W1:Y:S01]  /*5ec0*/  LDCU.64 UR8, c[0x4][0x80] ;  /* 0x01001000ff0877ac */ /* 0x000e620008000a00 */
[----:B------:R-:W2:Y:S01]  /*5ed0*/  LDC.64 R2, c[0x4][R2] ;  /* 0x0100000002027b82 */ /* 0x000ea20000000a00 */
[----:B------:R-:W-:Y:S02]  /*5ee0*/  HFMA2 R12, -RZ, RZ, 0, 5.9604644775390625e-08 ;  /* 0x00000001ff0c7431 */ /* 0x000fe400000001ff */
[----:B------:R-:W-:Y:S02]  /*5ef0*/  IMAD.MOV.U32 R8, RZ, RZ, 0x70 ;  /* 0x00000070ff087424 */ /* 0x000fe400078e00ff */
[----:B------:R-:W-:Y:S01]  /*5f00*/  IMAD.MOV.U32 R13, RZ, RZ, RZ ;  /* 0x000000ffff0d7224 */ /* 0x000fe200078e00ff */
[----:B------:R-:W3:Y:S01]  /*5f10*/  LDCU.64 UR6, c[0x4][0x88] ;  /* 0x01001100ff0677ac */ /* 0x000ee20008000a00 */
[----:B------:R-:W4:Y:S01]  /*5f20*/  LDCU.64 UR4, c[0x4][0x8] ;  /* 0x01000100ff0477ac */ /* 0x000f220008000a00 */
[----:B-1----:R-:W-:Y:S02]  /*5f30*/  MOV R4, UR8 ;  /* 0x0000000800047c02 */ /* 0x002fe40008000f00 */
[----:B------:R-:W-:Y:S02]  /*5f40*/  MOV R5, UR9 ;  /* 0x0000000900057c02 */ /* 0x000fe40008000f00 */
[----:B---3--:R-:W-:Y:S01]  /*5f50*/  MOV R7, UR7 ;  /* 0x0000000700077c02 */ /* 0x008fe20008000f00 */
[----:B------:R-:W-:Y:S01]  /*5f60*/  IMAD.U32 R6, RZ, RZ, UR6 ;  /* 0x00000006ff067e24 */ /* 0x000fe2000f8e00ff */
[----:B----4-:R-:W-:Y:S01]  /*5f70*/  MOV R11, UR5 ;  /* 0x00000005000b7c02 */ /* 0x010fe20008000f00 */
[----:B------:R-:W-:Y:S02]  /*5f80*/  IMAD.U32 R10, RZ, RZ, UR4 ;  /* 0x00000004ff0a7e24 */ /* 0x000fe4000f8e00ff */
[----:B------:R-:W-:Y:S07]  /*5f90*/  LEPC R20, `(.L_x_91) ;  /* 0x000000001014794e */ /* 0x000fee0000000000 */
[----:B--2---:R-:W-:Y:S05]  /*5fa0*/  CALL.ABS.NOINC R2 ;  /* 0x0000000002007343 */ /* 0x004fea0003c00000 */
.L_x_91:
[----:B------:R-:W-:Y:S02]  /*5fb0*/  R2UR UR6, R56 ;  /* 0x00000000380672ca */ /* 0x000fe400000e0000 */
[----:B------:R-:W-:Y:S02]  /*5fc0*/  R2UR UR5, R65 ;  /* 0x00000000410572ca */ /* 0x000fe400000e0000 */
[----:B------:R-:W-:Y:S02]  /*5fd0*/  R2UR UR4, R64 ;  /* 0x00000000400472ca */ /* 0x000fe400000e0000 */
[----:B------:R-:W-:Y:S02]  /*5fe0*/  ISETP.NE.U32.AND P4, PT, R50, RZ, PT ;  /* 0x000000ff3200720c */ /* 0x000fe40003f85070 */
[----:B------:R-:W-:Y:S02]  /*5ff0*/  ISETP.NE.U32.AND P2, PT, RZ, UR60, PT ;  /* 0x0000003cff007c0c */ /* 0x000fe4000bf45070 */
[----:B------:R-:W-:Y:S02]  /*6000*/  ISETP.NE.AND.EX P4, PT, R51, RZ, PT, P4 ;  /* 0x000000ff3300720c */ /* 0x000fe40003f85340 */
[----:B------:R-:W-:Y:S01]  /*6010*/  ISETP.NE.AND.EX P2, PT, RZ, UR61, PT, P2 ;  /* 0x0000003dff007c0c */ /* 0x000fe2000bf45320 */
[----:B------:R-:W-:Y:S02]  /*6020*/  UISETP.NE.AND UP2, UPT, UR6, URZ, UPT ;  /* 0x000000ff0600728c */ /* 0x000fe4000bf45270 */
[----:B------:R-:W-:Y:S04]  /*6030*/  UISETP.NE.U32.AND UP0, UPT, UR5, URZ, UPT ;  /* 0x000000ff0500728c */ /* 0x000fe8000bf05070 */
[----:B------:R-:W-:Y:S01]  /*6040*/  UISETP.NE.AND.EX UP1, UPT, UR4, URZ, UPT, UP0 ;  /* 0x000000ff0400728c */ /* 0x000fe2000bf25300 */
[----:B------:R-:W-:Y:S01]  /*6050*/  PLOP3.LUT P1, PT, PT, PT, UP2, 0x80, 0x8 ;  /* 0x000000000008781c */ /* 0x000fe20003f2f028 */
[----:B------:R-:W-:Y:S03]  /*6060*/  UPLOP3.LUT UP0, UPT, UPT, UPT, UPT, 0x40, 0x4 ;  /* 0x000000000004789c */ /* 0x000fe60003f0e870 */
[----:B------:R-:W-:Y:S06]  /*6070*/  @UP2 UPLOP3.LUT UP0, UPT, UPT, UPT, UP1, 0x80, 0x8 ;  /* 0x000000000008289c */ /* 0x000fec0003f0f010 */
[----:B------:R-:W-:Y:S01]  /*6080*/  PLOP3.LUT P0, PT, PT, PT, UP0, 0x80, 0x8 ;  /* 0x000000000008781c */ /* 0x000fe20003f0f008 */
[----:B------:R-:W-:Y:S01]  /*6090*/  @!UPT UIADD3 URZ, UPT, UPT, URZ, URZ, URZ ;  /* 0x000000fffffff290 */ /* 0x000fe2000fffe0ff */
[----:B------:R-:W-:Y:S11]  /*60a0*/  BRA.U !UP1, `(.L_x_93) ;  /* 0x0000000109407547 */ /* 0x000ff6000b800000 */
[----:B------:R-:W-:Y:S01]  /*60b0*/  UISETP.NE.U32.AND UP0, UPT, UR60, URZ, UPT ;  /* 0x000000ff3c00728c */ /* 0x000fe2000bf05070 */
[----:B------:R-:W-:Y:S01]  /*60c0*/  R2UR UR6, R65 ;  /* 0x00000000410672ca */ /* 0x000fe200000e0000 */
[----:B------:R-:W1:Y:S01]  /*60d0*/  LDCU.64 UR8, c[0x0][0x358] ;  /* 0x00006b00ff0877ac */ /* 0x000e620008000a00 */
[----:B------:R-:W-:Y:S02]  /*60e0*/  HFMA2 R52, -RZ, RZ, 0, 5.9604644775390625e-08 ;  /* 0x00000001ff347431 */ /* 0x000fe400000001ff */
[----:B------:R-:W-:Y:S01]  /*60f0*/  IMAD.MOV.U32 R0, RZ, RZ, 0x1 ;  /* 0x00000001ff007424 */ /* 0x000fe200078e00ff */
[----:B------:R-:W-:Y:S06]  /*6100*/  UISETP.NE.AND.EX UP0, UPT, UR61, URZ, UPT, UP0 ;  /* 0x000000ff3d00728c */ /* 0x000fec000bf05300 */
[----:B------:R-:W-:Y:S05]  /*6110*/  PLOP3.LUT P3, PT, PT, PT, UP0, 0x80, 0x8 ;  /* 0x000000000008781c */ /* 0x000fea0003f6f008 */
[----:B------:R-:W2:Y:S01]  /*6120*/  @UP0 LDCU.64 UR4, c[0x0][0x888] ;  /* 0x00011100ff0407ac */ /* 0x000ea20008000a00 */
[----:B------:R-:W-:Y:S07]  /*6130*/  @UP0 UIMAD UR6, UR36, UR6, URZ ;  /* 0x00000006240602a4 */ /* 0x000fee000f8e02ff */
[----:B------:R-:W-:Y:S01]  /*6140*/  @!P3 PRMT R52, R0, 0x7610, R52 ;  /* 0x000076100034b816 */ /* 0x000fe20000000034 */
[----:B--2---:R-:W-:Y:S06]  /*6150*/  @UP0 UIMAD.WIDE UR4, UR6, 0x4, UR4 ;  /* 0x00000004060408a5 */ /* 0x004fec000f8e0204 */
[----:B------:R-:W-:Y:S02]  /*6160*/  IMAD.U32 R2, RZ, RZ, UR4 ;  /* 0x00000004ff027e24 */ /* 0x000fe4000f8e00ff */
[----:B------:R-:W-:Y:S03]  /*6170*/  IMAD.U32 R3, RZ, RZ, UR5 ;  /* 0x00000005ff037e24 */ /* 0x000fe6000f8e00ff */
[----:B------:R-:W2:Y:S02]  /*6180*/  @!UP0 LDCU UR4, c[0x0][0x880] ;  /* 0x00011000ff0487ac */ /* 0x000ea40008000800 */
[----:B-1---5:R1:W5:Y:S02]  /*6190*/  @P3 LDG.E R26, desc[UR8][R2.64] ;  /* 0x00000008021a3981 */ /* 0x022364000c1e1900 */
[----:B-12---:R-:W-:Y:S02]  /*61a0*/  @!P3 MOV R26, UR4 ;  /* 0x00000004001abc02 */ /* 0x006fe40008000f00 */
.L_x_93:
[----:B------:R-:W-:Y:S05]  /*61b0*/  @!P4 BRA `(.L_x_94) ;  /* 0x000000000024c947 */ /* 0x000fea0003800000 */
[----:B------:R-:W-:Y:S01]  /*61c0*/  ISETP.NE.U32.AND P3, PT, R48, RZ, PT ;  /* 0x000000ff3000720c */ /* 0x000fe20003f65070 */
[----:B------:R-:W1:Y:S03]  /*61d0*/  LDCU.64 UR4, c[0x0][0x358] ;  /* 0x00006b00ff0477ac */ /* 0x000e660008000a00 */
[----:B------:R-:W-:Y:S11]  /*61e0*/  ISETP.NE.AND.EX P3, PT, R49, RZ, PT, P3 ;  /* 0x000000ff3100720c */ /* 0x000ff60003f65330 */
[----:B------:R-:W-:Y:S02]  /*61f0*/  @!UPT UIADD3 URZ, UPT, UPT, URZ, URZ, URZ ;  /* 0x000000fffffff290 */ /* 0x000fe4000fffe0ff */
[----:B------:R-:W2:Y:S01]  /*6200*/  @P3 LDC.64 R2, c[0x0][0x8a8] ;  /* 0x00022a00ff023b82 */ /* 0x000ea20000000a00 */
[----:B------:R-:W-:Y:S04]  /*6210*/  @P3 IMAD R0, R50, UR36, RZ ;  /* 0x0000002432003c24 */ /* 0x000fe8000f8e02ff */
[----:B--2---:R-:W-:Y:S05]  /*6220*/  @P3 IMAD.WIDE R2, R0, 0x4, R2 ;  /* 0x0000000400023825 */ /* 0x004fea00078e0202 */
[----:B-1---5:R1:W5:Y:S02]  /*6230*/  @P3 LDG.E R24, desc[UR4][R2.64] ;  /* 0x0000000402183981 */ /* 0x022364000c1e1900 */
[----:B-1----:R-:W2:Y:S02]  /*6240*/  @!P3 LDC R24, c[0x0][0x8a0] ;  /* 0x00022800ff18bb82 */ /* 0x002ea40000000800 */
.L_x_94:
[----:B-----5:R-:W-:Y:S01]  /*6250*/  FSETP.NEU.AND P3, PT, R26, RZ, PT ;  /* 0x000000ff1a00720b */ /* 0x020fe20003f6d000 */
[----:B------:R-:W-:Y:S01]  /*6260*/  IMAD.U32 R2, RZ, RZ, UR46 ;  /* 0x0000002eff027e24 */ /* 0x000fe2000f8e00ff */
[----:B------:R-:W-:Y:S01]  /*6270*/  SEL R5, RZ, 0xffffffff, P2 ;  /* 0xffffffffff057807 */ /* 0x000fe20001000000 */
[----:B------:R-:W-:Y:S01]  /*6280*/  ULOP3.LUT UR4, UR55, 0x1, URZ, 0x3c, !UPT ;  /* 0x0000000137047892 */ /* 0x000fe2000f8e3cff */
[----:B------:R-:W-:Y:S01]  /*6290*/  @P1 LOP3.LUT P2, RZ, R52, 0xff, RZ, 0xc0, !PT ;  /* 0x000000ff34ff1812 */ /* 0x000fe2000784c0ff */
[----:B------:R-:W-:Y:S01]  /*62a0*/  BSSY B1, `(.L_x_95) ;  /* 0x000004b000017945 */ /* 0x000fe20003800000 */
[----:B------:R-:W-:Y:S01]  /*62b0*/  @P1 SEL R0, RZ, 0xffffffff, P3 ;  /* 0xffffffffff001807 */ /* 0x000fe20001800000 */
[----:B------:R-:W-:Y:S01]  /*62c0*/  IMAD.MOV.U32 R75, RZ, RZ, 0x1 ;  /* 0x00000001ff4b7424 */ /* 0x000fe200078e00ff */
[----:B------:R-:W-:Y:S01]  /*62d0*/  LEA R2, R2, UR44, 0x3 ;  /* 0x0000002c02027c11 */ /* 0x000fe2000f8e18ff */
[----:B------:R-:W-:Y:S01]  /*62e0*/  IMAD.U32 R73, RZ, RZ, UR4 ;  /* 0x00000004ff497e24 */ /* 0x000fe2000f8e00ff */
[----:B------:R-:W-:Y:S01]  /*62f0*/  @P0 SEL R0, R5, R0, !P2 ;  /* 0x0000000005000207 */ /* 0x000fe20005000000 */
[----:B------:R-:W-:Y:S01]  /*6300*/  IMAD.U32 R74, RZ, RZ, UR46 ;  /* 0x0000002eff4a7e24 */ /* 0x000fe2000f8e00ff */
[----:B------:R-:W-:Y:S02]  /*6310*/  LEA R72, R22, UR44, 0x3 ;  /* 0x0000002c16487c11 */ /* 0x000fe4000f8e18ff */
[----:B------:R-:W-:Y:S02]  /*6320*/  CS2R R46, SRZ ;  /* 0x00000000002e7805 */ /* 0x000fe4000001ff00 */
[----:B------:R-:W-:Y:S02]  /*6330*/  @P1 LOP3.LUT R0, R0, 0x1, RZ, 0xc0, !PT ;  /* 0x0000000100001812 */ /* 0x000fe400078ec0ff */
[----:B------:R-:W-:Y:S02]  /*6340*/  CS2R R44, SRZ ;  /* 0x00000000002c7805 */ /* 0x000fe4000001ff00 */
[----:B------:R-:W-:Y:S02]  /*6350*/  SHF.L.U32 R3, R60, 0x1f, RZ ;  /* 0x0000001f3c037819 */ /* 0x000fe400000006ff */
[----:B------:R-:W-:Y:S02]  /*6360*/  CS2R R42, SRZ ;  /* 0x00000000002a7805 */ /* 0x000fe4000001ff00 */
[----:B------:R-:W-:Y:S02]  /*6370*/  ISETP.NE.U32.OR P5, PT, R0, 0x1, !P1 ;  /* 0x000000010000780c */ /* 0x000fe40004fa5470 */
[----:B------:R-:W-:Y:S02]  /*6380*/  CS2R R40, SRZ ;  /* 0x0000000000287805 */ /* 0x000fe4000001ff00 */
[----:B------:R-:W-:Y:S02]  /*6390*/  PLOP3.LUT P2, PT, PT, PT, UP1, 0x80, 0x8 ;  /* 0x000000000008781c */ /* 0x000fe40003f4f018 */
[----:B------:R-:W-:Y:S02]  /*63a0*/  CS2R R38, SRZ ;  /* 0x0000000000267805 */ /* 0x000fe4000001ff00 */
[----:B------:R-:W-:Y:S02]  /*63b0*/  LEA.HI R25, R22, R22, RZ, 0x1 ;  /* 0x0000001616197211 */ /* 0x000fe400078f08ff */
[----:B------:R-:W-:Y:S02]  /*63c0*/  CS2R R36, SRZ ;  /* 0x0000000000247805 */ /* 0x000fe4000001ff00 */
[----:B------:R-:W-:Y:S02]  /*63d0*/  LOP3.LUT P4, R57, R52, 0xff, RZ, 0xc0, !PT ;  /* 0x000000ff34397812 */ /* 0x000fe4000788c0ff */
[----:B------:R-:W-:Y:S02]  /*63e0*/  CS2R R34, SRZ ;  /* 0x0000000000227805 */ /* 0x000fe4000001ff00 */
[----:B------:R-:W-:Y:S02]  /*63f0*/  SEL R4, RZ, 0xffffffff, P3 ;  /* 0xffffffffff047807 */ /* 0x000fe40001800000 */
[----:B------:R-:W-:Y:S02]  /*6400*/  CS2R R32, SRZ ;  /* 0x0000000000207805 */ /* 0x000fe4000001ff00 */
[----:B------:R-:W-:Y:S02]  /*6410*/  P2R R69, PR, RZ, 0x20 ;  /* 0x00000020ff457803 */ /* 0x000fe40000000000 */
[----:B------:R-:W-:Y:S02]  /*6420*/  @P5 SHF.L.U32 R0, R73, 0x1f, RZ ;  /* 0x0000001f49005819 */ /* 0x000fe400000006ff */
[----:B------:R-:W-:Y:S02]  /*6430*/  @P2 SEL R4, R5, R4, !P4 ;  /* 0x0000000405042207 */ /* 0x000fe40006000000 */
[----:B------:R1:W3:Y:S02]  /*6440*/  @P5 SYNCS.PHASECHK.TRANS64.TRYWAIT P1, [R2+URZ+0x60], R0 ;  /* 0x00006000020055a7 */ /* 0x0002e400080211ff */
[----:B------:R-:W-:Y:S04]  /*6450*/  LOP3.LUT R4, R4, 0x1, RZ, 0xc0, !PT ;  /* 0x0000000104047812 */ /* 0x000fe800078ec0ff */
[----:B------:R-:W-:Y:S04]  /*6460*/  ISETP.NE.U32.AND P2, PT, R4, 0x1, PT ;  /* 0x000000010400780c */ /* 0x000fe80003f45070 */
[----:B------:R-:W-:Y:S01]  /*6470*/  P2R R76, PR, RZ, 0x4 ;  /* 0x00000004ff4c7803 */ /* 0x000fe20000000000 */
[----:B------:R4:W2:Y:S01]  /*6480*/  SYNCS.PHASECHK.TRANS64.TRYWAIT P0, [R72+URZ+0xc0], R3 ;  /* 0x0000c003480075a7 */ /* 0x0008a200080011ff */
[C---:B-1----:R-:W-:Y:S01]  /*6490*/  IMAD.SHL.U32 R0, R25.reuse, 0x20, RZ ;  /* 0x0000002019007824 */ /* 0x042fe200078e00ff */
[----:B------:R-:W-:Y:S04]  /*64a0*/  LOP3.LUT R25, R25, 0xffe, RZ, 0xc0, !PT ;  /* 0x00000ffe19197812 */ /* 0x000fe800078ec0ff */
[----:B------:R-:W-:Y:S01]  /*64b0*/  LOP3.LUT R0, R0, 0xffffffc0, RZ, 0xc0, !PT ;  /* 0xffffffc000007812 */ /* 0x000fe200078ec0ff */
[----:B------:R-:W-:Y:S04]  /*64c0*/  IMAD.IADD R25, R22, 0x1, -R25 ;  /* 0x0000000116197824 */ /* 0x000fe800078e0a19 */
[----:B------:R-:W-:Y:S04]  /*64d0*/  IMAD.IADD R0, R23, 0x1, R0 ;  /* 0x0000000117007824 */ /* 0x000fe800078e0200 */
[----:B------:R-:W-:Y:S01]  /*64e0*/  IMAD R25, R25, 0x100000, R0 ;  /* 0x0010000019197824 */ /* 0x000fe200078e0200 */
[----:B---3--:R-:W-:Y:S01]  /*64f0*/  @P5 SEL R75, RZ, 0x1, !P1 ;  /* 0x00000001ff4b5807 */ /* 0x008fe20004800000 */
[----:B----4-:R-:W-:Y:S06]  /*6500*/  @!P5 BRA `(.L_x_96) ;  /* 0x000000000090d947 */ /* 0x010fec0003800000 */
[----:B------:R-:W-:Y:S01]  /*6510*/  HFMA2 R39, -RZ, RZ, 0, 0 ;  /* 0x00000000ff277431 */ /* 0x000fe200000001ff */
[----:B------:R-:W-:Y:S01]  /*6520*/  ISETP.NE.AND P1, PT, R75, RZ, PT ;  /* 0x000000ff4b00720c */ /* 0x000fe20003f25270 */
[----:B------:R-:W-:Y:S01]  /*6530*/  IMAD.U32 R5, RZ, RZ, UR46 ;  /* 0x0000002eff057e24 */ /* 0x000fe2000f8e00ff */
[----:B------:R-:W-:Y:S11]  /*6540*/  BSSY B0, `(.L_x_97) ;  /* 0x0000005000007945 */ /* 0x000ff60003800000 */
[----:B------:R-:W-:Y:S05]  /*6550*/  @P1 BRA `(.L_x_98) ;  /* 0x00000000000c1947 */ /* 0x000fea0003800000 */
[----:B------:R-:W-:Y:S04]  /*6560*/  SHF.L.U32 R0, R73, 0x1f, RZ ;  /* 0x0000001f49007819 */ /* 0x000fe800000006ff */
[----:B------:R-:W1:Y:S02]  /*6570*/  SYNCS.PHASECHK.TRANS64.TRYWAIT P1, [R2+URZ+0x60], R0 ;  /* 0x00006000020075a7 */ /* 0x000e6400080211ff */
[----:B-1----:R-:W-:Y:S05]  /*6580*/  @!P1 BRA `(.L_x_99) ;  /* 0x0000001c00889947 */ /* 0x002fea0003800000 */
.L_x_98:
[----:B------:R-:W-:Y:S05]  /*6590*/  BSYNC B0 ;  /* 0x0000000000007941 */ /* 0x000fea0003800000 */
.L_x_97:
[----:B------:R-:W-:Y:S01]  /*65a0*/  ISETP.NE.AND P1, PT, R76, RZ, PT ;  /* 0x000000ff4c00720c */ /* 0x000fe20003f25270 */
[----:B------:R-:W-:Y:S01]  /*65b0*/  IMAD.MOV.U32 R38, RZ, RZ, RZ ;  /* 0x000000ffff267224 */ /* 0x000fe200078e00ff */
[----:B------:R-:W-:Y:S02]  /*65c0*/  CS2R R36, SRZ ;  /* 0x0000000000247805 */ /* 0x000fe4000001ff00 */
[----:B------:R-:W-:Y:S02]  /*65d0*/  CS2R R34, SRZ ;  /* 0x0000000000227805 */ /* 0x000fe4000001ff00 */
[----:B------:R-:W-:Y:S02]  /*65e0*/  CS2R R32, SRZ ;  /* 0x0000000000207805 */ /* 0x000fe4000001ff00 */
[----:B------:R-:W-:Y:S02]  /*65f0*/  CS2R R42, SRZ ;  /* 0x00000000002a7805 */ /* 0x000fe4000001ff00 */
[----:B------:R-:W-:Y:S02]  /*6600*/  CS2R R40, SRZ ;  /* 0x0000000000287805 */ /* 0x000fe4000001ff00 */
[----:B------:R-:W-:Y:S02]  /*6610*/  CS2R R46, SRZ ;  /* 0x00000000002e7805 */ /* 0x000fe4000001ff00 */
[----:B------:R-:W-:Y:S01]  /*6620*/  CS2R R44, SRZ ;  /* 0x00000000002c7805 */ /* 0x000fe2000001ff00 */
[----:B------:R-:W-:Y:S01]  /*6630*/  @P1 IMAD R5, R5, 0x800, R27 ;  /* 0x0000080005051824 */ /* 0x000fe200078e021b */
[----:B------:R-:W-:Y:S05]  /*6640*/  @P1 WARPSYNC.ALL ;  /* 0x0000000000001948 */ /* 0x000fea0003800000 */
[----:B------:R-:W-:Y:S01]  /*6650*/  @P1 LEA R5, R5, UR44, 0x2 ;  /* 0x0000002c05051c11 */ /* 0x000fe2000f8e10ff */
[----:B------:R-:W-:Y:S04]  /*6660*/  UIADD3 UR4, UPT, UPT, UR46, 0x1, URZ ;  /* 0x000000012e047890 */ /* 0x000fe8000fffe0ff */
[----:B------:R3:W4:Y:S01]  /*6670*/  @P1 LDSM.16.M88.4 R32, [R5+0x400] ;  /* 0x000400000520183b */ /* 0x0007220000000200 */
[----:B------:R-:W-:Y:S01]  /*6680*/  @P1 VIADD R4, R5, 0x400 ;  /* 0x0000040005041836 */ /* 0x000fe20000000000 */
[----:B------:R-:W-:Y:S01]  /*6690*/  UISETP.NE.AND UP0, UPT, UR4, 0x3, UPT ;  /* 0x000000030400788c */ /* 0x000fe2000bf05270 */
[C-C-:B-1----:R-:W-:Y:S02]  /*66a0*/  @P1 IMAD R2, R62.reuse, 0x4, R5.reuse ;  /* 0x000000043e021824 */ /* 0x142fe400078e0205 */
[C---:B------:R-:W-:Y:S01]  /*66b0*/  @P1 IMAD R4, R61.reuse, 0x4, R4 ;  /* 0x000000043d041824 */ /* 0x040fe200078e0204 */
[----:B------:R-:W-:Y:S01]  /*66c0*/  USEL UR5, URZ, 0x1, UP0 ;  /* 0x00000001ff057887 */ /* 0x000fe20008000000 */
[----:B------:R-:W-:Y:S01]  /*66d0*/  @P1 IMAD R0, R61, 0x4, R5 ;  /* 0x000000043d001824 */ /* 0x000fe200078e0205 */
[----:B------:R3:W1:Y:S01]  /*66e0*/  @P1 LDSM.16.M88.4 R36, [R2+0x400] ;  /* 0x000400000224183b */ /* 0x0006620000000200 */
[----:B------:R-:W-:Y:S01]  /*66f0*/  @P1 IMAD R4, R62, 0x4, R4 ;  /* 0x000000043e041824 */ /* 0x000fe200078e0204 */
[----:B------:R-:W-:Y:S02]  /*6700*/  USEL UR4, UR4, URZ, UP0 ;  /* 0x000000ff04047287 */ /* 0x000fe40008000000 */
[----:B------:R3:W1:Y:S01]  /*6710*/  @P1 LDSM.16.M88.4 R40, [R0+0x400] ;  /* 0x000400000028183b */ /* 0x0006620000000200 */
[----:B------:R-:W-:Y:S03]  /*6720*/  LOP3.LUT R73, R73, UR5, RZ, 0x3c, !PT ;  /* 0x0000000549497c12 */ /* 0x000fe6000f8e3cff */
[----:B------:R3:W1:Y:S01]  /*6730*/  @P1 LDSM.16.M88.4 R44, [R4] ;  /* 0x00000000042c183b */ /* 0x0006620000000200 */
[----:B------:R-:W-:Y:S03]  /*6740*/  IMAD.U32 R74, RZ, RZ, UR4 ;  /* 0x00000004ff4a7e24 */ /* 0x000fe6000f8e00ff */
.L_x_96:
[----:B------:R-:W-:Y:S05]  /*6750*/  BSYNC B1 ;  /* 0x0000000000017941 */ /* 0x000fea0003800000 */
.L_x_95:
[----:B---3--:R-:W-:Y:S04]  /*6760*/  SHF.R.U32.HI R0, RZ, 0x15, R25 ;  /* 0x00000015ff007819 */ /* 0x008fe80000011619 */
[----:B------:R-:W-:Y:S01]  /*6770*/  LOP3.LUT P1, RZ, R0, 0x3, R53, 0x48, !PT ;  /* 0x0000000300ff7812 */ /* 0x000fe20007824835 */
[----:B------:R-:W-:Y:S01]  /*6780*/  @!UPT UIADD3 URZ, UPT, UPT, URZ, URZ, URZ ;  /* 0x000000fffffff290 */ /* 0x000fe2000fffe0ff */
[----:B--2---:R-:W-:Y:S11]  /*6790*/  @P0 BRA `(.L_x_100) ;  /* 0x0000000000080947 */ /* 0x004ff60003800000 */
[----:B------:R-:W2:Y:S02]  /*67a0*/  SYNCS.PHASECHK.TRANS64.TRYWAIT P0, [R72+URZ+0xc0], R3 ;  /* 0x0000c003480075a7 */ /* 0x000ea400080011ff */
[----:B--2---:R-:W-:Y:S05]  /*67b0*/  @!P0 BRA `(.L_x_101) ;  /* 0x0000001c00108947 */ /* 0x004fea0003800000 */
.L_x_100:
[----:B------:R-:W-:Y:S05]  /*67c0*/  @!P1 BRA `(.L_x_102) ;  /* 0x0000000000409947 */ /* 0x000fea0003800000 */
[----:B------:R-:W3:Y:S01]  /*67d0*/  LDCU.64 UR8, c[0x4][0x70] ;  /* 0x01000e00ff0877ac */ /* 0x000ee20008000a00 */
[----:B--2---:R-:W-:Y:S01]  /*67e0*/  MOV R3, 0x0 ;  /* 0x0000000000037802 */ /* 0x004fe20000000f00 */
[----:B------:R-:W-:Y:S02]  /*67f0*/  HFMA2 R12, -RZ, RZ, 0, 5.9604644775390625e-08 ;  /* 0x00000001ff0c7431 */ /* 0x000fe400000001ff */
[----:B------:R-:W-:Y:S02]  /*6800*/  IMAD.MOV.U32 R8, RZ, RZ, 0x192 ;  /* 0x00000192ff087424 */ /* 0x000fe400078e00ff */
[----:B------:R-:W-:Y:S01]  /*6810*/  IMAD.MOV.U32 R13, RZ, RZ, RZ ;  /* 0x000000ffff0d7224 */ /* 0x000fe200078e00ff */
[----:B------:R-:W2:Y:S01]  /*6820*/  LDCU.64 UR6, c[0x4][0x78] ;  /* 0x01000f00ff0677ac */ /* 0x000ea20008000a00 */
[----:B------:R-:W1:Y:S01]  /*6830*/  LDC.64 R2, c[0x4][R3] ;  /* 0x0100000003027b82 */ /* 0x000e620000000a00 */
[----:B------:R-:W5:Y:S01]  /*6840*/  LDCU.64 UR4, c[0x4][0x10] ;  /* 0x01000200ff0477ac */ /* 0x000f620008000a00 */
[----:B---3--:R-:W-:Y:S01]  /*6850*/  MOV R5, UR9 ;  /* 0x0000000900057c02 */ /* 0x008fe20008000f00 */
[----:B------:R-:W-:Y:S01]  /*6860*/  IMAD.U32 R4, RZ, RZ, UR8 ;  /* 0x00000008ff047e24 */ /* 0x000fe2000f8e00ff */
[----:B--2---:R-:W-:Y:S01]  /*6870*/  MOV R7, UR7 ;  /* 0x0000000700077c02 */ /* 0x004fe20008000f00 */
[----:B------:R-:W-:Y:S01]  /*6880*/  IMAD.U32 R6, RZ, RZ, UR6 ;  /* 0x00000006ff067e24 */ /* 0x000fe2000f8e00ff */
[----:B-----5:R-:W-:Y:S01]  /*6890*/  MOV R11, UR5 ;  /* 0x00000005000b7c02 */ /* 0x020fe20008000f00 */
[----:B------:R-:W-:Y:S02]  /*68a0*/  IMAD.U32 R10, RZ, RZ, UR4 ;  /* 0x00000004ff0a7e24 */ /* 0x000fe4000f8e00ff */
[----:B------:R-:W-:Y:S07]  /*68b0*/  LEPC R20, `(.L_x_102) ;  /* 0x000000001014794e */ /* 0x000fee0000000000 */
[----:B-1--4-:R-:W-:Y:S05]  /*68c0*/  CALL.ABS.NOINC R2 ;  /* 0x0000000002007343 */ /* 0x012fea0003c00000 */
.L_x_102:
[----:B------:R-:W-:Y:S05]  /*68d0*/  WARPSYNC.ALL ;  /* 0x0000000000007948 */ /* 0x000fea0003800000 */
[----:B------:R-:W-:Y:S01]  /*68e0*/  R2UR UR4, R25 ;  /* 0x00000000190472ca */ /* 0x000fe200000e0000 */
[----:B------:R-:W-:Y:S01]  /*68f0*/  BSSY.RECONVERGENT B0, `(.L_x_103) ;  /* 0x000003f000007945 */ /* 0x000fe20003800200 */
[----:B------:R-:W-:Y:S02]  /*6900*/  MOV R20, UR46 ;  /* 0x0000002e00147c02 */ /* 0x000fe40008000f00 */
[----:B------:R-:W-:Y:S02]  /*6910*/  SHF.L.U32 R70, R62, 0x2, RZ ;  /* 0x000000023e467819 */ /* 0x000fe400000006ff */
[----:B------:R-:W-:Y:S02]  /*6920*/  LEA R20, R20, R27, 0xb ;  /* 0x0000001b14147211 */ /* 0x000fe400078e58ff */
[----:B------:R-:W-:Y:S02]  /*6930*/  SHF.L.U32 R71, R61, 0x2, RZ ;  /* 0x000000023d477819 */ /* 0x000fe400000006ff */
[----:B------:R-:W-:Y:S02]  /*6940*/  LEA R20, R20, UR44, 0x2 ;  /* 0x0000002c14147c11 */ /* 0x000fe4000f8e10ff */
[----:B------:R-:W-:Y:S01]  /*6950*/  ISETP.NE.AND P0, PT, R63, RZ, PT ;  /* 0x000000ff3f00720c */ /* 0x000fe20003f05270 */
[----:B------:R-:W3:Y:S02]  /*6960*/  LDTM.16dp128bit.x8 R4, tmem[UR4] ;  /* 0x00000004000479ee */ /* 0x000ee40008180000 */
[C---:B---3--:R-:W-:Y:S01]  /*6970*/  FMUL R0, R24.reuse, R4 ;  /* 0x0000000418007220 */ /* 0x048fe20000400000 */
[C---:B------:R-:W-:Y:S01]  /*6980*/  FMUL R2, R24.reuse, R5 ;  /* 0x0000000518027220 */ /* 0x040fe20000400000 */
[C---:B--2---:R-:W-:Y:S01]  /*6990*/  FMUL R3, R24.reuse, R6 ;  /* 0x0000000618037220 */ /* 0x044fe20000400000 */
[----:B------:R-:W-:Y:S01]  /*69a0*/  FMUL R7, R24, R7 ;  /* 0x0000000718077220 */ /* 0x000fe20000400000 */
[----:B----4-:R-:W-:Y:S01]  /*69b0*/  FFMA R28, R26, R32, R0 ;  /* 0x000000201a1c7223 */ /* 0x010fe20000000000 */
[----:B------:R-:W-:Y:S01]  /*69c0*/  FMUL R4, R24, R8 ;  /* 0x0000000818047220 */ /* 0x000fe20000400000 */
[----:B------:R-:W-:Y:S01]  /*69d0*/  FFMA R29, R26, R33, R2 ;  /* 0x000000211a1d7223 */ /* 0x000fe20000000002 */
[----:B------:R-:W-:Y:S01]  /*69e0*/  FMUL R5, R24, R9 ;  /* 0x0000000918057220 */ /* 0x000fe20000400000 */
[----:B------:R-:W-:Y:S01]  /*69f0*/  FFMA R30, R26, R34, R3 ;  /* 0x000000221a1e7223 */ /* 0x000fe20000000003 */
[----:B------:R-:W-:Y:S01]  /*6a00*/  FMUL R6, R24, R10 ;  /* 0x0000000a18067220 */ /* 0x000fe20000400000 */
[----:B------:R-:W-:Y:S01]  /*6a10*/  FFMA R31, R26, R35, R7 ;  /* 0x000000231a1f7223 */ /* 0x000fe20000000007 */
[----:B------:R-:W-:Y:S01]  /*6a20*/  FMUL R11, R24, R11 ;  /* 0x0000000b180b7220 */ /* 0x000fe20000400000 */
[----:B-1----:R-:W-:Y:S01]  /*6a30*/  FFMA R4, R26, R36, R4 ;  /* 0x000000241a047223 */ /* 0x002fe20000000004 */
[----:B------:R-:W-:Y:S01]  /*6a40*/  FMUL R8, R24, R12 ;  /* 0x0000000c18087220 */ /* 0x000fe20000400000 */
[----:B------:R-:W-:Y:S01]  /*6a50*/  FFMA R5, R26, R37, R5 ;  /* 0x000000251a057223 */ /* 0x000fe20000000005 */
[----:B------:R1:W-:Y:S01]  /*6a60*/  STSM.16.M88.4 [R20+0x400], R28 ;  /* 0x0004001c14007844 */ /* 0x0003e20000000200 */
[----:B------:R-:W-:Y:S01]  /*6a70*/  FMUL R9, R24, R13 ;  /* 0x0000000d18097220 */ /* 0x000fe20000400000 */
[----:B------:R-:W-:Y:S01]  /*6a80*/  FFMA R6, R26, R38, R6 ;  /* 0x000000261a067223 */ /* 0x000fe20000000006 */
[C---:B------:R-:W-:Y:S01]  /*6a90*/  FMUL R10, R24.reuse, R14 ;  /* 0x0000000e180a7220 */ /* 0x040fe20000400000 */
[----:B------:R-:W-:Y:S01]  /*6aa0*/  FMUL R13, R24, R17 ;  /* 0x00000011180d7220 */ /* 0x000fe20000400000 */
[----:B------:R-:W-:Y:S01]  /*6ab0*/  IADD3 R17, PT, PT, R70, 0x400, R20 ;  /* 0x0000040046117810 */ /* 0x000fe20007ffe014 */
[----:B------:R-:W-:Y:S01]  /*6ac0*/  FFMA R7, R26, R39, R11 ;  /* 0x000000271a077223 */ /* 0x000fe2000000000b */
[----:B------:R-:W-:Y:S01]  /*6ad0*/  FMUL R15, R24, R15 ;  /* 0x0000000f180f7220 */ /* 0x000fe20000400000 */
[----:B------:R-:W-:Y:S01]  /*6ae0*/  FFMA R8, R26, R40, R8 ;  /* 0x000000281a087223 */ /* 0x000fe20000000008 */
[----:B------:R-:W-:Y:S01]  /*6af0*/  FMUL R12, R24, R16 ;  /* 0x00000010180c7220 */ /* 0x000fe20000400000 */
[C---:B------:R-:W-:Y:S01]  /*6b00*/  FFMA R9, R26.reuse, R41, R9 ;  /* 0x000000291a097223 */ /* 0x040fe20000000009 */
[----:B------:R1:W-:Y:S01]  /*6b10*/  STSM.16.M88.4 [R17], R4 ;  /* 0x0000000411007844 */ /* 0x0003e20000000200 */
[----:B------:R-:W-:Y:S01]  /*6b20*/  FFMA R10, R26, R42, R10 ;  /* 0x0000002a1a0a7223 */ /* 0x000fe2000000000a */
[----:B------:R-:W-:Y:S01]  /*6b30*/  FMUL R14, R24, R18 ;  /* 0x00000012180e7220 */ /* 0x000fe20000400000 */
[----:B------:R-:W-:Y:S01]  /*6b40*/  IADD3 R16, PT, PT, R71, 0x400, R20 ;  /* 0x0000040047107810 */ /* 0x000fe20007ffe014 */
[----:B------:R-:W-:Y:S01]  /*6b50*/  FFMA R11, R26, R43, R15 ;  /* 0x0000002b1a0b7223 */ /* 0x000fe2000000000f */
[----:B------:R-:W-:Y:S01]  /*6b60*/  FMUL R19, R24, R19 ;  /* 0x0000001318137220 */ /* 0x000fe20000400000 */
[C---:B------:R-:W-:Y:S01]  /*6b70*/  FFMA R12, R26.reuse, R44, R12 ;  /* 0x0000002c1a0c7223 */ /* 0x040fe2000000000c */
[C---:B------:R-:W-:Y:S01]  /*6b80*/  FFMA R13, R26.reuse, R45, R13 ;  /* 0x0000002d1a0d7223 */ /* 0x040fe2000000000d */
[----:B------:R-:W-:Y:S01]  /*6b90*/  FFMA R14, R26, R46, R14 ;  /* 0x0000002e1a0e7223 */ /* 0x000fe2000000000e */
[----:B------:R1:W-:Y:S01]  /*6ba0*/  STSM.16.M88.4 [R16], R8 ;  /* 0x0000000810007844 */ /* 0x0003e20000000200 */
[----:B------:R-:W-:Y:S01]  /*6bb0*/  IADD3 R0, PT, PT, R70, R16, RZ ;  /* 0x0000001046007210 */ /* 0x000fe20007ffe0ff */
[----:B------:R-:W-:Y:S05]  /*6bc0*/  FFMA R15, R26, R47, R19 ;  /* 0x0000002f1a0f7223 */ /* 0x000fea0000000013 */
[----:B------:R1:W-:Y:S01]  /*6bd0*/  STSM.16.M88.4 [R0], R12 ;  /* 0x0000000c00007844 */ /* 0x0003e20000000200 */
[----:B------:R-:W-:Y:S01]  /*6be0*/  @!PT LDS RZ, [RZ] ;  /* 0x00000000fffff984 */ /* 0x000fe20000000800 */
[----:B------:R-:W-:Y:S01]  /*6bf0*/  @!PT LDS RZ, [RZ] ;  /* 0x00000000fffff984 */ /* 0x000fe20000000800 */
[----:B------:R-:W-:Y:S01]  /*6c00*/  @!PT LDS RZ, [RZ] ;  /* 0x00000000fffff984 */ /* 0x000fe20000000800 */
[----:B------:R-:W-:Y:S01]  /*6c10*/  @!PT LDS RZ, [RZ] ;  /* 0x00000000fffff984 */ /* 0x000fe20000000800 */
[----:B------:R2:W-:Y:S06]  /*6c20*/  MEMBAR.ALL.CTA ;  /* 0x0000000000007992 */ /* 0x0005ec0000008000 */
[----:B--2---:R-:W2:Y:S02]  /*6c30*/  FENCE.VIEW.ASYNC.S ;  /* 0x00000000000073c6 */ /* 0x004ea40000000000 */
[----:B--2---:R-:W-:Y:S06]  /*6c40*/  BAR.SYNC.DEFER_BLOCKING 0x1, 0x80 ;  /* 0x0042000000007b1d */ /* 0x004fec0000010000 */
[----:B------:R-:W-:Y:S05]  /*6c50*/  @P0 BRA `(.L_x_104) ;  /* 0x0000000000200947 */ /* 0x000fea0003800000 */
[----:B------:R-:W2:Y:S01]  /*6c60*/  LDCU.64 UR6, c[0x0][0x348] ;  /* 0x00006900ff0677ac */ /* 0x000ea20008000a00 */
[----:B------:R-:W-:Y:S01]  /*6c70*/  ULEA UR5, UR46, UR44, 0xd ;  /* 0x0000002c2e057291 */ /* 0x000fe2000f8e68ff */
[----:B------:R-:W-:Y:S03]  /*6c80*/  UMOV UR51, UR36 ;  /* 0x0000002400337c82 */ /* 0x000fe60008000000 */
[----:B------:R-:W-:Y:S02]  /*6c90*/  UIADD3 UR48, UPT, UPT, UR5, 0x400, URZ ;  /* 0x0000040005307890 */ /* 0x000fe4000fffe0ff */
[----:B--2---:R-:W-:Y:S04]  /*6ca0*/  UIADD3 UR4, UP0, UPT, UR6, 0x680, URZ ;  /* 0x0000068006047890 */ /* 0x004fe8000ff1e0ff */
[----:B------:R-:W-:Y:S09]  /*6cb0*/  UIADD3.X UR5, UPT, UPT, URZ, UR7, URZ, UP0, !UPT ;  /* 0x00000007ff057290 */ /* 0x000ff200087fe4ff */
[----:B------:R2:W-:Y:S02]  /*6cc0*/  UTMASTG.3D [UR48], [UR4] ;  /* 0x00000030040073b5 */ /* 0x0005e40008010000 */
[----:B--2---:R0:W-:Y:S02]  /*6cd0*/  UTMACMDFLUSH ;  /* 0x00000000000079b7 */ /* 0x0041e40000000000 */
.L_x_104:
[----:B------:R-:W-:Y:S05]  /*6ce0*/  BSYNC.RECONVERGENT B0 ;  /* 0x0000000000007941 */ /* 0x000fea0003800200 */
.L_x_103:
[----:B------:R-:W-:Y:S01]  /*6cf0*/  UIADD3 UR47, UPT, UPT, UR46, 0x1, URZ ;  /* 0x000000012e2f7890 */ /* 0x000fe2000fffe0ff */
[----:B------:R-:W-:Y:S03]  /*6d00*/  BSSY.RECONVERGENT B0, `(.L_x_105) ;  /* 0x0000005000007945 */ /* 0x000fe60003800200 */
[----:B------:R-:W-:Y:S04]  /*6d10*/  UISETP.NE.AND UP0, UPT, UR47, 0x3, UPT ;  /* 0x000000032f00788c */ /* 0x000fe8000bf05270 */
[----:B------:R-:W-:Y:S01]  /*6d20*/  USEL UR45, UR47, URZ, UP0 ;  /* 0x000000ff2f2d7287 */ /* 0x000fe20008000000 */
[----:B------:R-:W-:Y:S11]  /*6d30*/  @P0 BRA `(.L_x_106) ;  /* 0x0000000000040947 */ /* 0x000ff60003800000 */
[----:B------:R-:W-:Y:S04]  /*6d40*/  DEPBAR.LE SB0, 0x1 ;  /* 0x000080400000791a */ /* 0x000fe80000000000 */
.L_x_106:
[----:B------:R-:W-:Y:S05]  /*6d50*/  BSYNC.RECONVERGENT B0 ;  /* 0x0000000000007941 */ /* 0x000fea0003800200 */
.L_x_105:
[----:B------:R-:W-:Y:S01]  /*6d60*/  BAR.SYNC.DEFER_BLOCKING 0x1, 0x80 ;  /* 0x0042000000007b1d */ /* 0x000fe20000010000 */
[----:B------:R-:W-:Y:S01]  /*6d70*/  ISETP.NE.AND P1, PT, R69, RZ, PT ;  /* 0x000000ff4500720c */ /* 0x000fe20003f25270 */
[----:B------:R-:W-:Y:S01]  /*6d80*/  UISETP.NE.AND UP0, UPT, UR53, URZ, UPT ;  /* 0x000000ff3500728c */ /* 0x000fe2000bf05270 */
[----:B------:R-:W-:Y:S11]  /*6d90*/  LEA R2, R74, UR44, 0x3 ;  /* 0x0000002c4a027c11 */ /* 0x000ff6000f8e18ff */
[----:B------:R-:W-:Y:S01]  /*6da0*/  @P1 SHF.L.U32 R3, R73, 0x1f, RZ ;  /* 0x0000001f49031819 */ /* 0x000fe200000006ff */
[----:B------:R-:W-:Y:S06]  /*6db0*/  BRA.U !UP0, `(.L_x_107) ;  /* 0x0000000108247547 */ /* 0x000fec000b800000 */
[----:B-1----:R-:W-:Y:S01]  /*6dc0*/  IMAD.U32 R4, RZ, RZ, UR52 ;  /* 0x00000034ff047e24 */ /* 0x002fe2000f8e00ff */
[----:B------:R-:W-:Y:S01]  /*6dd0*/  MOV R0, UR54 ;  /* 0x0000003600007c02 */ /* 0x000fe20008000f00 */
[----:B------:R-:W-:Y:S03]  /*6de0*/  UIADD3 UR4, UPT, UPT, UR52, 0x1, URZ ;  /* 0x0000000134047890 */ /* 0x000fe6000fffe0ff */
[----:B------:R-:W-:Y:S01]  /*6df0*/  @P1 LEA R4, R4, UR44, 0x3 ;  /* 0x0000002c04041c11 */ /* 0x000fe2000f8e18ff */
[----:B------:R-:W-:Y:S04]  /*6e00*/  UISETP.NE.AND UP0, UPT, UR4, 0x3, UPT ;  /* 0x000000030400788c */ /* 0x000fe8000bf05270 */
[----:B------:R-:W-:Y:S01]  /*6e10*/  @P1 VIADD R4, R4, 0x78 ;  /* 0x0000007804041836 */ /* 0x000fe20000000000 */
[----:B------:R-:W-:Y:S04]  /*6e20*/  USEL UR52, UR4, URZ, UP0 ;  /* 0x000000ff04347287 */ /* 0x000fe80008000000 */
[----:B------:R-:W-:Y:S04]  /*6e30*/  @P1 PRMT R0, R0, 0x654, R4 ;  /* 0x0000065400001816 */ /* 0x000fe80000000004 */
[----:B------:R2:W-:Y:S04]  /*6e40*/  @P1 SYNCS.ARRIVE.TRANS64.RED.A1T0 RZ, [R0+URZ], RZ ;  /* 0x000000ff00ff19a7 */ /* 0x0005e800081004ff */
.L_x_107:
[----:B------:R-:W3:Y:S01]  /*6e50*/  @P1 SYNCS.PHASECHK.TRANS64.TRYWAIT P0, [R2+URZ+0x60], R3 ;  /* 0x00006003020015a7 */ /* 0x000ee200080011ff */
[----:B------:R-:W-:Y:S01]  /*6e60*/  BSSY B1, `(.L_x_108) ;  /* 0x0000017000017945 */ /* 0x000fe20003800000 */
[----:B---3--:R-:W-:Y:S03]  /*6e70*/  @P1 SEL R75, RZ, 0x1, !P0 ;  /* 0x00000001ff4b1807 */ /* 0x008fe60004000000 */
[----:B------:R-:W-:Y:S05]  /*6e80*/  @!P1 BRA `(.L_x_109) ;  /* 0x0000000000509947 */ /* 0x000fea0003800000 */
[----:B------:R-:W-:Y:S01]  /*6e90*/  ISETP.NE.AND P1, PT, R76, RZ, PT ;  /* 0x000000ff4c00720c */ /* 0x000fe20003f25270 */
[----:B------:R-:W-:Y:S01]  /*6ea0*/  BSSY B0, `(.L_x_110) ;  /* 0x000000a000007945 */ /* 0x000fe20003800000 */
[----:B------:R-:W-:Y:S11]  /*6eb0*/  ISETP.NE.AND P0, PT, R75, RZ, PT ;  /* 0x000000ff4b00720c */ /* 0x000ff60003f05270 */
[----:B-1----:R-:W-:Y:S05]  /*6ec0*/  @P1 IMAD R4, R74, 0x800, R27 ;  /* 0x000008004a041824 */ /* 0x002fea00078e021b */
[----:B------:R-:W-:Y:S05]  /*6ed0*/  @P1 LEA R4, R4, UR44, 0x2 ;  /* 0x0000002c04041c11 */ /* 0x000fea000f8e10ff */
[--C-:B--2---:R-:W-:Y:S02]  /*6ee0*/  @P1 IMAD.IADD R0, R71, 0x1, R4.reuse ;  /* 0x0000000147001824 */ /* 0x104fe400078e0204 */
[----:B------:R-:W-:Y:S01]  /*6ef0*/  @P1 IMAD.IADD R3, R70, 0x1, R4 ;  /* 0x0000000146031824 */ /* 0x000fe200078e0204 */
[----:B------:R-:W-:Y:S06]  /*6f00*/  @P0 BRA `(.L_x_111) ;  /* 0x00000000000c0947 */ /* 0x000fec0003800000 */
[----:B------:R-:W-:Y:S04]  /*6f10*/  SHF.L.U32 R73, R73, 0x1f, RZ ;  /* 0x0000001f49497819 */ /* 0x000fe800000006ff */
[----:B------:R-:W1:Y:S02]  /*6f20*/  SYNCS.PHASECHK.TRANS64.TRYWAIT P0, [R2+URZ+0x60], R73 ;  /* 0x00006049020075a7 */ /* 0x000e6400080011ff */
[----:B-1----:R-:W-:Y:S05]  /*6f30*/  @!P0 BRA `(.L_x_112) ;  /* 0x0000001400448947 */ /* 0x002fea0003800000 */
.L_x_111:
[----:B------:R-:W-:Y:S05]  /*6f40*/  BSYNC B0 ;  /* 0x0000000000007941 */ /* 0x000fea0003800000 */
.L_x_110:
[----:B------:R-:W-:Y:S11]  /*6f50*/  ISETP.NE.AND P0, PT, R76, RZ, PT ;  /* 0x000000ff4c00720c */ /* 0x000ff60003f05270 */
[----:B------:R-:W-:Y:S02]  /*6f60*/  @!UPT UIADD3 URZ, UPT, UPT, URZ, URZ, URZ ;  /* 0x000000fffffff290 */ /* 0x000fe4000fffe0ff */
[----:B-1----:R-:W-:Y:S01]  /*6f70*/  @P0 IADD3 R2, PT, PT, R70, R0, RZ ;  /* 0x0000000046020210 */ /* 0x002fe20007ffe0ff */
[----:B------:R-:W-:Y:S05]  /*6f80*/  @P0 WARPSYNC.ALL ;  /* 0x0000000000000948 */ /* 0x000fea0003800000 */
[----:B------:R3:W4:Y:S04]  /*6f90*/  @P0 LDSM.16.M88.4 R32, [R4+0x400] ;  /* 0x000400000420083b */ /* 0x0007280000000200 */
[----:B------:R3:W1:Y:S04]  /*6fa0*/  @P0 LDSM.16.M88.4 R36, [R3+0x400] ;  /* 0x000400000324083b */ /* 0x0006680000000200 */
[----:B------:R3:W2:Y:S04]  /*6fb0*/  @P0 LDSM.16.M88.4 R40, [R0+0x400] ;  /* 0x000400000028083b */ /* 0x0006a80000000200 */
[----:B------:R3:W1:Y:S02]  /*6fc0*/  @P0 LDSM.16.M88.4 R44, [R2+0x400] ;  /* 0x00040000022c083b */ /* 0x0006640000000200 */
.L_x_109:
[----:B------:R-:W-:Y:S05]  /*6fd0*/  BSYNC B1 ;  /* 0x0000000000017941 */ /* 0x000fea0003800000 */
.L_x_108:
[----:B-123--:R-:W-:Y:S05]  /*6fe0*/  VIADD R0, R25, 0x20 ;  /* 0x0000002019007836 */ /* 0x00efea0000000000 */
[----:B------:R-:W-:Y:S04]  /*6ff0*/  SHF.R.U32.HI R0, RZ, 0x15, R0 ;  /* 0x00000015ff007819 */ /* 0x000fe80000011600 */
[----:B------:R-:W-:Y:S11]  /*7000*/  LOP3.LUT P0, RZ, R0, 0x3, R53, 0x48, !PT ;  /* 0x0000000300ff7812 */ /* 0x000ff60007804835 */
[----:B------:R-:W-:Y:S02]  /*7010*/  @!UPT UIADD3 URZ, UPT, UPT, URZ, URZ, URZ ;  /* 0x000000fffffff290 */ /* 0x000fe4000fffe0ff */
[----:B------:R-:W-:Y:S05]  /*7020*/  @!P0 BRA `(.L_x_113) ;  /* 0x0000000000408947 */ /* 0x000fea0003800000 */
[----:B------:R-:W1:Y:S01]  /*7030*/  LDCU.64 UR8, c[0x4][0x70] ;  /* 0x01000e00ff0877ac */ /* 0x000e620008000a00 */
[----:B------:R-:W-:Y:S01]  /*7040*/  MOV R3, 0x0 ;  /* 0x0000000000037802 */ /* 0x000fe20000000f00 */
[----:B------:R-:W-:Y:S02]  /*7050*/  HFMA2 R12, -RZ, RZ, 0, 5.9604644775390625e-08 ;  /* 0x00000001ff0c7431 */ /* 0x000fe400000001ff */
[----:B------:R-:W-:Y:S02]  /*7060*/  IMAD.MOV.U32 R8, RZ, RZ, 0x192 ;  /* 0x00000192ff087424 */ /* 0x000fe400078e00ff */
[----:B------:R-:W-:Y:S01]  /*7070*/  IMAD.MOV.U32 R13, RZ, RZ, RZ ;  /* 0x000000ffff0d7224 */ /* 0x000fe200078e00ff */
[----:B------:R-:W2:Y:S01]  /*7080*/  LDCU.64 UR6, c[0x4][0x78] ;  /* 0x01000f00ff0677ac */ /* 0x000ea20008000a00 */
[----:B------:R-:W3:Y:S01]  /*7090*/  LDC.64 R2, c[0x4][R3] ;  /* 0x0100000003027b82 */ /* 0x000ee20000000a00 */
[----:B------:R-:W5:Y:S01]  /*70a0*/  LDCU.64 UR4, c[0x4][0x10] ;  /* 0x01000200ff0477ac */ /* 0x000f620008000a00 */
[----:B-1----:R-:W-:Y:S01]  /*70b0*/  MOV R5, UR9 ;  /* 0x0000000900057c02 */ /* 0x002fe20008000f00 */
[----:B------:R-:W-:Y:S01]  /*70c0*/  IMAD.U32 R4, RZ, RZ, UR8 ;  /* 0x00000008ff047e24 */ /* 0x000fe2000f8e00ff */
[----:B--2---:R-:W-:Y:S01]  /*70d0*/  MOV R7, UR7 ;  /* 0x0000000700077c02 */ /* 0x004fe20008000f00 */
[----:B------:R-:W-:Y:S01]  /*70e0*/  IMAD.U32 R6, RZ, RZ, UR6 ;  /* 0x00000006ff067e24 */ /* 0x000fe2000f8e00ff */
[----:B-----5:R-:W-:Y:S01]  /*70f0*/  MOV R11, UR5 ;  /* 0x00000005000b7c02 */ /* 0x020fe20008000f00 */
[----:B------:R-:W-:Y:S02]  /*7100*/  IMAD.U32 R10, RZ, RZ, UR4 ;  /* 0x00000004ff0a7e24 */ /* 0x000fe4000f8e00ff */
[----:B------:R-:W-:Y:S07]  /*7110*/  LEPC R20, `(.L_x_113) ;  /* 0x000000001014794e */ /* 0x000fee0000000000 */
[----:B---34-:R-:W-:Y:S05]  /*7120*/  CALL.ABS.NOINC R2 ;  /* 0x0000000002007343 */ /* 0x018fea0003c00000 */
.L_x_113:
[----:B------:R-:W-:Y:S01]  /*7130*/  ISETP.NE.AND P0, PT, R63, RZ, PT ;  /* 0x000000ff3f00720c */ /* 0x000fe20003f05270 */
[----:B------:R-:W-:Y:S05]  /*7140*/  WARPSYNC.ALL ;  /* 0x0000000000007948 */ /* 0x000fea0003800000 */
[----:B------:R-:W-:Y:S01]  /*7150*/  R2UR UR4, R25 ;  /* 0x00000000190472ca */ /* 0x000fe200000e0000 */
[----:B------:R-:W-:Y:S11]  /*7160*/  BSSY.RECONVERGENT B0, `(.L_x_114) ;  /* 0x0000045000007945 */ /* 0x000ff60003800200 */
[----:B------:R-:W-:Y:S01]  /*7170*/  @!UPT UIADD3 URZ, UPT, UPT, URZ, URZ, URZ ;  /* 0x000000fffffff290 */ /* 0x000fe2000fffe0ff */
[----:B------:R-:W1:Y:S01]  /*7180*/  LDTM.16dp128bit.x8 R4, tmem[UR4+0x20] ;  /* 0x00002004000479ee */ /* 0x000e620008180000 */
[----:B------:R-:W-:Y:S01]  /*7190*/  R2UR UR4, R72 ;  /* 0x00000000480472ca */ /* 0x000fe200000e0000 */
[----:B------:R-:W-:Y:S11]  /*71a0*/  NOP ;  /* 0x0000000000007918 */ /* 0x000ff60000000000 */
[----:B------:R-:W-:Y:S01]  /*71b0*/  @!UPT UIADD3 URZ, UPT, UPT, URZ, URZ, URZ ;  /* 0x000000fffffff290 */ /* 0x000fe2000fffe0ff */
[----:B------:R-:W-:Y:S04]  /*71c0*/  UIADD3 UR4, UPT, UPT, UR4, 0xe0, URZ ;  /* 0x000000e004047890 */ /* 0x000fe8000fffe0ff */
[----:B------:R-:W-:Y:S01]  /*71d0*/  UPRMT UR4, UR54, 0x654, UR4 ;  /* 0x0000065436047896 */ /* 0x000fe20008000004 */
[C---:B-1----:R-:W-:Y:S01]  /*71e0*/  FMUL R0, R24.reuse, R4 ;  /* 0x0000000418007220 */ /* 0x042fe20000400000 */
[C---:B------:R-:W-:Y:S01]  /*71f0*/  FMUL R2, R24.reuse, R5 ;  /* 0x0000000518027220 */ /* 0x040fe20000400000 */
[----:B------:R-:W-:Y:S06]  /*7200*/  FMUL R3, R24, R6 ;  /* 0x0000000618037220 */ /* 0x000fec0000400000 */
[----:B------:R-:W-:Y:S01]  /*7210*/  SYNCS.ARRIVE.TRANS64.RED.A1T0 RZ, [UR4], RZ ;  /* 0x000000ffffff79a7 */ /* 0x000fe20008100404 */
[C---:B----4-:R-:W-:Y:S01]  /*7220*/  FFMA R28, R26.reuse, R32, R0 ;  /* 0x000000201a1c7223 */ /* 0x050fe20000000000 */
[----:B------:R-:W-:Y:S01]  /*7230*/  MOV R0, UR45 ;  /* 0x0000002d00007c02 */ /* 0x000fe20008000f00 */
[----:B------:R-:W-:Y:S01]  /*7240*/  FFMA R29, R26, R33, R2 ;  /* 0x000000211a1d7223 */ /* 0x000fe20000000002 */
[C---:B------:R-:W-:Y:S01]  /*7250*/  FMUL R7, R24.reuse, R7 ;  /* 0x0000000718077220 */ /* 0x040fe20000400000 */
[----:B------:R-:W-:Y:S01]  /*7260*/  FMUL R4, R24, R8 ;  /* 0x0000000818047220 */ /* 0x000fe20000400000 */
[----:B------:R-:W-:Y:S01]  /*7270*/  LEA R0, R0, R27, 0xb ;  /* 0x0000001b00007211 */ /* 0x000fe200078e58ff */
[----:B------:R-:W-:Y:S01]  /*7280*/  FMUL R5, R24, R9 ;  /* 0x0000000918057220 */ /* 0x000fe20000400000 */
[----:B------:R-:W-:Y:S01]  /*7290*/  FFMA R30, R26, R34, R3 ;  /* 0x000000221a1e7223 */ /* 0x000fe20000000003 */
[----:B------:R-:W-:Y:S01]  /*72a0*/  FMUL R6, R24, R10 ;  /* 0x0000000a18067220 */ /* 0x000fe20000400000 */
[----:B------:R-:W-:Y:S01]  /*72b0*/  FFMA R31, R26, R35, R7 ;  /* 0x000000231a1f7223 */ /* 0x000fe20000000007 */
[----:B------:R-:W-:Y:S01]  /*72c0*/  LEA R0, R0, UR44, 0x2 ;  /* 0x0000002c00007c11 */ /* 0x000fe2000f8e10ff */
[----:B------:R-:W-:Y:S01]  /*72d0*/  FMUL R11, R24, R11 ;  /* 0x0000000b180b7220 */ /* 0x000fe20000400000 */
[----:B------:R-:W-:Y:S01]  /*72e0*/  FFMA R4, R26, R36, R4 ;  /* 0x000000241a047223 */ /* 0x000fe20000000004 */
[----:B------:R-:W-:Y:S01]  /*72f0*/  FMUL R8, R24, R12 ;  /* 0x0000000c18087220 */ /* 0x000fe20000400000 */
[----:B------:R-:W-:Y:S01]  /*7300*/  FFMA R5, R26, R37, R5 ;  /* 0x000000251a057223 */ /* 0x000fe20000000005 */
[----:B------:R1:W-:Y:S01]  /*7310*/  STSM.16.M88.4 [R0+0x400], R28 ;  /* 0x0004001c00007844 */ /* 0x0003e20000000200 */
[----:B------:R-:W-:Y:S01]  /*7320*/  FMUL R9, R24, R13 ;  /* 0x0000000d18097220 */ /* 0x000fe20000400000 */
[----:B------:R-:W-:Y:S01]  /*7330*/  FFMA R6, R26, R38, R6 ;  /* 0x000000261a067223 */ /* 0x000fe20000000006 */
[----:B------:R-:W-:Y:S01]  /*7340*/  FMUL R10, R24, R14 ;  /* 0x0000000e180a7220 */ /* 0x000fe20000400000 */
[----:B------:R-:W-:Y:S01]  /*7350*/  FFMA R7, R26, R39, R11 ;  /* 0x000000271a077223 */ /* 0x000fe2000000000b */
[----:B------:R-:W-:Y:S01]  /*7360*/  IADD3 R2, PT, PT, R70, 0x400, R0 ;  /* 0x0000040046027810 */ /* 0x000fe20007ffe000 */
[----:B------:R-:W-:Y:S01]  /*7370*/  FMUL R15, R24, R15 ;  /* 0x0000000f180f7220 */ /* 0x000fe20000400000 */
[----:B------:R-:W-:Y:S01]  /*7380*/  FFMA R8, R26, R40, R8 ;  /* 0x000000281a087223 */ /* 0x000fe20000000008 */
[----:B------:R-:W-:Y:S01]  /*7390*/  FMUL R12, R24, R16 ;  /* 0x00000010180c7220 */ /* 0x000fe20000400000 */
[----:B------:R-:W-:Y:S01]  /*73a0*/  FFMA R9, R26, R41, R9 ;  /* 0x000000291a097223 */ /* 0x000fe20000000009 */
[----:B------:R1:W-:Y:S01]  /*73b0*/  STSM.16.M88.4 [R2], R4 ;  /* 0x0000000402007844 */ /* 0x0003e20000000200 */
[----:B------:R-:W-:Y:S01]  /*73c0*/  FMUL R13, R24, R17 ;  /* 0x00000011180d7220 */ /* 0x000fe20000400000 */
[----:B------:R-:W-:Y:S01]  /*73d0*/  FFMA R10, R26, R42, R10 ;  /* 0x0000002a1a0a7223 */ /* 0x000fe2000000000a */
[----:B------:R-:W-:Y:S01]  /*73e0*/  FMUL R14, R24, R18 ;  /* 0x00000012180e7220 */ /* 0x000fe20000400000 */
[----:B------:R-:W-:Y:S01]  /*73f0*/  FFMA R11, R26, R43, R15 ;  /* 0x0000002b1a0b7223 */ /* 0x000fe2000000000f */
[----:B------:R-:W-:Y:S01]  /*7400*/  IADD3 R71, PT, PT, R71, 0x400, R0 ;  /* 0x0000040047477810 */ /* 0x000fe20007ffe000 */
[----:B------:R-:W-:Y:S01]  /*7410*/  FMUL R19, R24, R19 ;  /* 0x0000001318137220 */ /* 0x000fe20000400000 */
[C---:B------:R-:W-:Y:S01]  /*7420*/  FFMA R12, R26.reuse, R44, R12 ;  /* 0x0000002c1a0c7223 */ /* 0x040fe2000000000c */
[C---:B------:R-:W-:Y:S01]  /*7430*/  FFMA R13, R26.reuse, R45, R13 ;  /* 0x0000002d1a0d7223 */ /* 0x040fe2000000000d */
[C---:B------:R-:W-:Y:S01]  /*7440*/  FFMA R14, R26.reuse, R46, R14 ;  /* 0x0000002e1a0e7223 */ /* 0x040fe2000000000e */
[----:B------:R1:W-:Y:S01]  /*7450*/  STSM.16.M88.4 [R71], R8 ;  /* 0x0000000847007844 */ /* 0x0003e20000000200 */
[----:B------:R-:W-:Y:S01]  /*7460*/  FFMA R15, R26, R47, R19 ;  /* 0x0000002f1a0f7223 */ /* 0x000fe20000000013 */
[----:B------:R-:W-:Y:S05]  /*7470*/  IADD3 R70, PT, PT, R70, R71, RZ ;  /* 0x0000004746467210 */ /* 0x000fea0007ffe0ff */
        /* <DEDUP_REMOVED lines=10> */
[----:B------:R-:W-:Y:S02]  /*7520*/  ULEA UR5, UR45, UR44, 0xd ;  /* 0x0000002c2d057291 */ /* 0x000fe4000f8e68ff */
[----:B------:R-:W-:Y:S02]  /*7530*/  UIADD3 UR9, UPT, UPT, UR49, 0x20, URZ ;  /* 0x0000002031097890 */ /* 0x000fe4000fffe0ff */
[----:B------:R-:W-:Y:S01]  /*7540*/  UIADD3 UR8, UPT, UPT, UR5, 0x400, URZ ;  /* 0x0000040005087890 */ /* 0x000fe2000fffe0ff */
[----:B------:R-:W-:Y:S01]  /*7550*/  UMOV UR10, UR50 ;  /* 0x00000032000a7c82 */ /* 0x000fe20008000000 */
[----:B------:R-:W-:Y:S01]  /*7560*/  UMOV UR11, UR36 ;  /* 0x00000024000b7c82 */ /* 0x000fe20008000000 */
[----:B--2---:R-:W-:Y:S04]  /*7570*/  UIADD3 UR4, UP0, UPT, UR6, 0x680, URZ ;  /* 0x0000068006047890 */ /* 0x004fe8000ff1e0ff */
[----:B------:R-:W-:Y:S09]  /*7580*/  UIADD3.X UR5, UPT, UPT, URZ, UR7, URZ, UP0, !UPT ;  /* 0x00000007ff057290 */ /* 0x000ff200087fe4ff */
[----:B------:R2:W-:Y:S02]  /*7590*/  UTMASTG.3D [UR8], [UR4] ;  /* 0x00000008040073b5 */ /* 0x0005e40008010000 */
[----:B--2---:R0:W-:Y:S02]  /*75a0*/  UTMACMDFLUSH ;  /* 0x00000000000079b7 */ /* 0x0041e40000000000 */
.L_x_115:
[----:B------:R-:W-:Y:S05]  /*75b0*/  BSYNC.RECONVERGENT B0 ;  /* 0x0000000000007941 */ /* 0x000fea0003800200 */
.L_x_114:
[----:B------:R-:W-:Y:S01]  /*75c0*/  UIADD3 UR4, UPT, UPT, UR45, 0x1, URZ ;  /* 0x000000012d047890 */ /* 0x000fe2000fffe0ff */
[----:B------:R-:W-:Y:S03]  /*75d0*/  BSSY.RECONVERGENT B0, `(.L_x_116) ;  /* 0x0000008000007945 */ /* 0x000fe60003800200 */
[----:B------:R-:W-:Y:S04]  /*75e0*/  UISETP.NE.AND UP0, UPT, UR4, 0x3, UPT ;  /* 0x000000030400788c */ /* 0x000fe8000bf05270 */
[----:B------:R-:W-:Y:S02]  /*75f0*/  UISETP.EQ.XOR UP1, UPT, UR47, 0x3, !UP0 ;  /* 0x000000032f00788c */ /* 0x000fe4000c722a70 */
[----:B------:R-:W-:Y:S02]  /*7600*/  USEL UR46, UR4, URZ, UP0 ;  /* 0x000000ff042e7287 */ /* 0x000fe40008000000 */
[----:B------:R-:W-:Y:S04]  /*7610*/  USEL UR5, URZ, 0x1, !UP1 ;  /* 0x00000001ff057887 */ /* 0x000fe8000c800000 */
[----:B------:R-:W-:Y:S01]  /*7620*/  ULOP3.LUT UR55, UR55, UR5, URZ, 0x3c, !UPT ;  /* 0x0000000537377292 */ /* 0x000fe2000f8e3cff */
[----:B------:R-:W-:Y:S11]  /*7630*/  @P0 BRA `(.L_x_117) ;  /* 0x0000000000040947 */ /* 0x000ff60003800000 */
[----:B------:R-:W-:Y:S04]  /*7640*/  DEPBAR.LE SB0, 0x1 ;  /* 0x000080400000791a */ /* 0x000fe80000000000 */
.L_x_117:
[----:B------:R-:W-:Y:S05]  /*7650*/  BSYNC.RECONVERGENT B0 ;  /* 0x0000000000007941 */ /* 0x000fea0003800200 */
.L_x_116:
[----:B------:R-:W-:Y:S01]  /*7660*/  BAR.SYNC.DEFER_BLOCKING 0x1, 0x80 ;  /* 0x0042000000007b1d */ /* 0x000fe20000010000 */
[----:B------:R-:W-:Y:S01]  /*7670*/  UISETP.NE.AND UP0, UPT, UR53, -0x2, UPT ;  /* 0xfffffffe3500788c */ /* 0x000fe2000bf05270 */
[----:B------:R-:W-:Y:S08]  /*7680*/  IADD3 R22, PT, PT, R22, 0x1, RZ ;  /* 0x0000000116167810 */ /* 0x000ff00007ffe0ff */
[----:B------:R-:W-:Y:S05]  /*7690*/  BRA.U !UP0, `(.L_x_118) ;  /* 0x0000000108287547 */ /* 0x000fea000b800000 */
[----:B------:R-:W-:Y:S01]  /*76a0*/  ISETP.NE.AND P0, PT, R69, RZ, PT ;  /* 0x000000ff4500720c */ /* 0x000fe20003f05270 */
[----:B-1----:R-:W-:Y:S01]  /*76b0*/  IMAD.U32 R2, RZ, RZ, UR52 ;  /* 0x00000034ff027e24 */ /* 0x002fe2000f8e00ff */
[----:B------:R-:W-:Y:S01]  /*76c0*/  UIADD3 UR4, UPT, UPT, UR52, 0x1, URZ ;  /* 0x0000000134047890 */ /* 0x000fe2000fffe0ff */
[----:B------:R-:W-:Y:S03]  /*76d0*/  IMAD.U32 R0, RZ, RZ, UR54 ;  /* 0x00000036ff007e24 */ /* 0x000fe6000f8e00ff */
[----:B------:R-:W-:Y:S04]  /*76e0*/  UISETP.NE.AND UP0, UPT, UR4, 0x3, UPT ;  /* 0x000000030400788c */ /* 0x000fe8000bf05270 */
[----:B------:R-:W-:Y:S03]  /*76f0*/  USEL UR52, UR4, URZ, UP0 ;  /* 0x000000ff04347287 */ /* 0x000fe60008000000 */
[----:B------:R-:W-:Y:S05]  /*7700*/  @P0 LEA R2, R2, UR44, 0x3 ;  /* 0x0000002c02020c11 */ /* 0x000fea000f8e18ff */
[----:B------:R-:W-:Y:S05]  /*7710*/  @P0 VIADD R2, R2, 0x78 ;  /* 0x0000007802020836 */ /* 0x000fea0000000000 */
[----:B------:R-:W-:Y:S04]  /*7720*/  @P0 PRMT R0, R0, 0x654, R2 ;  /* 0x0000065400000816 */ /* 0x000fe80000000002 */
[----:B------:R2:W-:Y:S03]  /*7730*/  @P0 SYNCS.ARRIVE.TRANS64.RED.A1T0 RZ, [R0+URZ], RZ ;  /* 0x000000ff00ff09a7 */ /* 0x0005e600081004ff */
.L_x_118:
[----:B------:R-:W-:Y:S01]  /*7740*/  R2UR UR6, R68 ;  /* 0x00000000440672ca */ /* 0x000fe200000e0000 */
[----:B------:R-:W-:Y:S01]  /*7750*/  UIADD3 UR53, UPT, UPT, UR53, 0x2, URZ ;  /* 0x0000000235357890 */ /* 0x000fe2000fffe0ff */
[----:B------:R-:W-:Y:S02]  /*7760*/  R2UR UR5, R54 ;  /* 0x00000000360572ca */ /* 0x000fe400000e0000 */
[----:B------:R-:W-:Y:S02]  /*7770*/  R2UR UR4, R55 ;  /* 0x00000000370472ca */ /* 0x000fe400000e0000 */
[----:B------:R-:W-:Y:S02]  /*7780*/  R2UR UR36, R66 ;  /* 0x00000000422472ca */ /* 0x000fe400000e0000 */
[----:B------:R-:W-:Y:S02]  /*7790*/  ISETP.NE.AND P0, PT, R58, 0x2, PT ;  /* 0x000000023a00780c */ /* 0x000fe40003f05270 */
[----:B------:R-:W-:Y:S02]  /*77a0*/  ISETP.NE.AND P1, PT, R22, 0x4, PT ;  /* 0x000000041600780c */ /* 0x000fe40003f25270 */
[----:B-1----:R-:W-:Y:S01]  /*77b0*/  SEL R2, RZ, 0x1, P0 ;  /* 0x00000001ff027807 */ /* 0x002fe20000000000 */
[----:B------:R-:W-:Y:S01]  /*77c0*/  UISETP.NE.AND UP0, UPT, UR6, URZ, UPT ;  /* 0x000000ff0600728c */ /* 0x000fe2000bf05270 */
[----:B--2---:R-:W-:Y:S01]  /*77d0*/  SEL R0, RZ, 0x1, P1 ;  /* 0x00000001ff007807 */ /* 0x004fe20000800000 */
[----:B------:R-:W-:Y:S01]  /*77e0*/  UIADD3 UR26, UPT, UPT, UR37, UR5, URZ ;  /* 0x00000005251a7290 */ /* 0x000fe2000fffe0ff */
[----:B------:R-:W-:Y:S01]  /*77f0*/  LOP3.LUT R59, R59, R2, RZ, 0x3c, !PT ;  /* 0x000000023b3b7212 */ /* 0x000fe200078e3cff */
[----:B------:R-:W-:Y:S01]  /*7800*/  UIADD3 UR25, UPT, UPT, UR38, UR4, URZ ;  /* 0x0000000426197290 */ /* 0x000fe2000fffe0ff */
[----:B------:R-:W-:Y:S02]  /*7810*/  LOP3.LUT R60, R60, R0, RZ, 0x3c, !PT ;  /* 0x000000003c3c7212 */ /* 0x000fe400078e3cff */
[----:B------:R-:W-:Y:S02]  /*7820*/  SEL R58, R58, RZ, P0 ;  /* 0x000000ff3a3a7207 */ /* 0x000fe40000000000 */
[----:B------:R-:W-:Y:S01]  /*7830*/  SEL R22, R22, RZ, P1 ;  /* 0x000000ff16167207 */ /* 0x000fe20000800000 */
[----:B------:R-:W-:Y:S06]  /*7840*/  BRA.U UP0, `(.L_x_119) ;  /* 0xffffffdd00a87547 */ /* 0x000fec000b83ffff */
[----:B------:R-:W-:-:S13]  /*7850*/  R2UR UR4, R56 ;  /* 0x00000000380472ca */ /* 0x000fda00000e0000 */
[----:B------:R-:W-:-:S09]  /*7860*/  UISETP.NE.AND UP0, UPT, UR4, URZ, UPT ;  /* 0x000000ff0400728c */ /* 0x000fd2000bf05270 */
[----:B------:R-:W-:Y:S05]  /*7870*/  BRA.U !UP0, `(.L_x_120) ;  /* 0x0000000108487547 */ /* 0x000fea000b800000 */
[----:B------:R-:W1:Y:S02]  /*7880*/  LDCU.64 UR4, c[0x0][0x890] ;  /* 0x00011200ff0477ac */ /* 0x000e640008000a00 */
[----:B-1----:R-:W-:-:S04]  /*7890*/  UISETP.NE.U32.AND UP0, UPT, UR4, URZ, UPT ;  /* 0x000000ff0400728c */ /* 0x002fc8000bf05070 */
[----:B------:R-:W-:-:S09]  /*78a0*/  UISETP.NE.AND.EX UP0, UPT, UR5, URZ, UPT, UP0 ;  /* 0x000000ff0500728c */ /* 0x000fd2000bf05300 */
[----:B------:R-:W-:Y:S05]  /*78b0*/  BRA.U UP0, `(.L_x_121) ;  /* 0x00000001000c7547 */ /* 0x000fea000b800000 */
[----:B------:R-:W-:-:S13]  /*78c0*/  FSETP.NEU.AND P0, PT, R26, RZ, PT ;  /* 0x000000ff1a00720b */ /* 0x000fda0003f0d000 */
[----:B------:R-:W-:Y:S05]  /*78d0*/  @!P0 EXIT ;  /* 0x000000000000894d */ /* 0x000fea0003800000 */
[----:B------:R-:W-:Y:S05]  /*78e0*/  BRA `(.L_x_120) ;  /* 0x00000000002c7947 */ /* 0x000fea0003800000 */
.L_x_121:
[----:B------:R-:W-:Y:S01]  /*78f0*/  ISETP.NE.AND P0, PT, R57, RZ, PT ;  /* 0x000000ff3900720c */ /* 0x000fe20003f05270 */
[----:B------:R-:W-:-:S12]  /*7900*/  BSSY.RECONVERGENT B0, `(.L_x_120) ;  /* 0x0000009000007945 */ /* 0x000fd80003800200 */
[----:B------:R-:W-:Y:S05]  /*7910*/  @P0 BRA `(.L_x_122) ;  /* 0x0000000000140947 */ /* 0x000fea0003800000 */
[----:B------:R-:W1:Y:S02]  /*7920*/  LDCU.64 UR4, c[0x0][0x888] ;  /* 0x00011100ff0477ac */ /* 0x000e640008000a00 */
[----:B-1----:R-:W-:-:S04]  /*7930*/  ISETP.NE.U32.AND P0, PT, RZ, UR4, PT ;  /* 0x00000004ff007c0c */ /* 0x002fc8000bf05070 */
[----:B------:R-:W-:-:S13]  /*7940*/  ISETP.NE.AND.EX P0, PT, RZ, UR5, PT, P0 ;  /* 0x00000005ff007c0c */ /* 0x000fda000bf05300 */
[----:B------:R-:W-:Y:S05]  /*7950*/  @!P0 EXIT ;  /* 0x000000000000894d */ /* 0x000fea0003800000 */
[----:B------:R-:W-:Y:S05]  /*7960*/  BRA `(.L_x_123) ;  /* 0x0000000000087947 */ /* 0x000fea0003800000 */
.L_x_122:
[----:B------:R-:W-:-:S13]  /*7970*/  FSETP.NEU.AND P0, PT, R26, RZ, PT ;  /* 0x000000ff1a00720b */ /* 0x000fda0003f0d000 */
[----:B------:R-:W-:Y:S05]  /*7980*/  @!P0 EXIT ;  /* 0x000000000000894d */ /* 0x000fea0003800000 */
.L_x_123:
[----:B------:R-:W-:Y:S05]  /*7990*/  BSYNC.RECONVERGENT B0 ;  /* 0x0000000000007941 */ /* 0x000fea0003800200 */
.L_x_120:
[----:B------:R-:W-:Y:S01]  /*79a0*/  ULEA UR4, UR52, UR44, 0x3 ;  /* 0x0000002c34047291 */ /* 0x000fe2000f8e18ff */
[----:B------:R-:W-:-:S04]  /*79b0*/  DEPBAR.LE SB0, 0x0 ;  /* 0x000080000000791a */ /* 0x000fc80000000000 */
[----:B------:R-:W-:-:S04]  /*79c0*/  UIADD3 UR4, UPT, UPT, UR4, 0x78, URZ ;  /* 0x0000007804047890 */ /* 0x000fc8000fffe0ff */
[----:B------:R-:W-:-:S09]  /*79d0*/  UPRMT UR4, UR54, 0x654, UR4 ;  /* 0x0000065436047896 */ /* 0x000fd20008000004 */
[----:B------:R-:W-:Y:S01]  /*79e0*/  SYNCS.ARRIVE.TRANS64.RED.A1T0 RZ, [UR4], RZ ;  /* 0x000000ffffff79a7 */ /* 0x000fe20008100404 */
[----:B------:R-:W-:Y:S05]  /*79f0*/  EXIT ;  /* 0x000000000000794d */ /* 0x000fea0003800000 */
.L_x_24:
[----:B--2---:R2:W3:Y:S02]  /*7a00*/  SYNCS.PHASECHK.TRANS64.TRYWAIT P0, [R0+URZ+0x110], R2 ;  /* 0x00011002000075a7 */ /* 0x0044e400080011ff */
[----:B---3--:R-:W-:Y:S05]  /*7a10*/  @!P0 NANOSLEEP.SYNCS 0x989680 ;  /* 0x009896800000895d */ /* 0x008fea0003900000 */
[----:B------:R-:W3:Y:S02]  /*7a20*/  @!P0 SYNCS.PHASECHK.TRANS64 P0, [R0+URZ+0x110], R2 ;  /* 0x00011002000085a7 */ /* 0x000ee400080010ff */
[----:B---3--:R-:W-:Y:S05]  /*7a30*/  @!P0 BRA `(.L_x_24) ;  /* 0xfffffffc00f08947 */ /* 0x008fea000383ffff */
[----:B------:R-:W-:Y:S05]  /*7a40*/  BRA `(.L_x_124) ;  /* 0xffffff9c00fc7947 */ /* 0x000fea000383ffff */
.L_x_27:
[----:B-1----:R-:W-:-:S07]  /*7a50*/  MOV R0, UR33 ;  /* 0x0000002100007c02 */ /* 0x002fce0008000f00 */
.L_x_125:
[----:B-1----:R1:W2:Y:S02]  /*7a60*/  SYNCS.PHASECHK.TRANS64.TRYWAIT P0, [R0+URZ+0x30], R3 ;  /* 0x00003003000075a7 */ /* 0x0022a400080011ff */
[----:B--2---:R-:W-:Y:S05]  /*7a70*/  @!P0 NANOSLEEP.SYNCS 0x989680 ;  /* 0x009896800000895d */ /* 0x004fea0003900000 */
[----:B------:R-:W2:Y:S02]  /*7a80*/  @!P0 SYNCS.PHASECHK.TRANS64 P0, [R0+URZ+0x30], R3 ;  /* 0x00003003000085a7 */ /* 0x000ea400080010ff */
[----:B--2---:R-:W-:Y:S05]  /*7a90*/  @!P0 BRA `(.L_x_125) ;  /* 0xfffffffc00f08947 */ /* 0x004fea000383ffff */
[----:B------:R-:W-:Y:S05]  /*7aa0*/  BRA `(.L_x_26) ;  /* 0xffffffa000447947 */ /* 0x000fea000383ffff */
.L_x_34:
[----:B-1----:R-:W-:-:S07]  /*7ab0*/  MOV R0, UR33 ;  /* 0x0000002100007c02 */ /* 0x002fce0008000f00 */
.L_x_126:
[----:B-1----:R1:W2:Y:S02]  /*7ac0*/  SYNCS.PHASECHK.TRANS64.TRYWAIT P0, [R0+URZ+0x30], R3 ;  /* 0x00003003000075a7 */ /* 0x0022a400080011ff */
[----:B--2---:R-:W-:Y:S05]  /*7ad0*/  @!P0 NANOSLEEP.SYNCS 0x989680 ;  /* 0x009896800000895d */ /* 0x004fea0003900000 */
[----:B------:R-:W2:Y:S02]  /*7ae0*/  @!P0 SYNCS.PHASECHK.TRANS64 P0, [R0+URZ+0x30], R3 ;  /* 0x00003003000085a7 */ /* 0x000ea400080010ff */
[----:B--2---:R-:W-:Y:S05]  /*7af0*/  @!P0 BRA `(.L_x_126) ;  /* 0xfffffffc00f08947 */ /* 0x004fea000383ffff */
[----:B------:R-:W-:Y:S05]  /*7b00*/  BRA `(.L_x_33) ;  /* 0xffffffa400387947 */ /* 0x000fea000383ffff */
.L_x_39:
[----:B-1----:R1:W2:Y:S02]  /*7b10*/  SYNCS.PHASECHK.TRANS64.TRYWAIT P0, [R3+URZ+0xa0], R0 ;  /* 0x0000a000030075a7 */ /* 0x0022a400080011ff */
[----:B--2---:R-:W-:Y:S05]  /*7b20*/  @!P0 NANOSLEEP.SYNCS 0x989680 ;  /* 0x009896800000895d */ /* 0x004fea0003900000 */
[----:B------:R-:W2:Y:S02]  /*7b30*/  @!P0 SYNCS.PHASECHK.TRANS64 P0, [R3+URZ+0xa0], R0 ;  /* 0x0000a000030085a7 */ /* 0x000ea400080010ff */
[----:B--2---:R-:W-:Y:S05]  /*7b40*/  @!P0 BRA `(.L_x_39) ;  /* 0xfffffffc00f08947 */ /* 0x004fea000383ffff */
[----:B------:R-:W-:Y:S05]  /*7b50*/  BRA `(.L_x_127) ;  /* 0xffffffa8000c7947 */ /* 0x000fea000383ffff */
.L_x_43:
[----:B------:R-:W-:-:S07]  /*7b60*/  MOV R0, UR4 ;  /* 0x0000000400007c02 */ /* 0x000fce0008000f00 */
.L_x_128:
[----:B-1----:R1:W2:Y:S02]  /*7b70*/  SYNCS.PHASECHK.TRANS64.TRYWAIT P0, [R0+URZ], R2 ;  /* 0x00000002000075a7 */ /* 0x0022a400080011ff */
[----:B--2---:R-:W-:Y:S05]  /*7b80*/  @!P0 NANOSLEEP.SYNCS 0x989680 ;  /* 0x009896800000895d */ /* 0x004fea0003900000 */
[----:B------:R-:W2:Y:S02]  /*7b90*/  @!P0 SYNCS.PHASECHK.TRANS64 P0, [R0+URZ], R2 ;  /* 0x00000002000085a7 */ /* 0x000ea400080010ff */
[----:B--2---:R-:W-:Y:S05]  /*7ba0*/  @!P0 BRA `(.L_x_128) ;  /* 0xfffffffc00f08947 */ /* 0x004fea000383ffff */
[----:B------:R-:W-:Y:S05]  /*7bb0*/  BRA `(.L_x_129) ;  /* 0xffffffac00b87947 */ /* 0x000fea000383ffff */
.L_x_44:
[----:B------:R-:W-:-:S07]  /*7bc0*/  MOV R0, UR5 ;  /* 0x0000000500007c02 */ /* 0x000fce0008000f00 */
.L_x_130:
[----:B-1----:R1:W2:Y:S02]  /*7bd0*/  SYNCS.PHASECHK.TRANS64.TRYWAIT P0, [R0+URZ], R3 ;  /* 0x00000003000075a7 */ /* 0x0022a400080011ff */
[----:B--2---:R-:W-:Y:S05]  /*7be0*/  @!P0 NANOSLEEP.SYNCS 0x989680 ;  /* 0x009896800000895d */ /* 0x004fea0003900000 */
[----:B------:R-:W2:Y:S02]  /*7bf0*/  @!P0 SYNCS.PHASECHK.TRANS64 P0, [R0+URZ], R3 ;  /* 0x00000003000085a7 */ /* 0x000ea400080010ff */
[----:B--2---:R-:W-:Y:S05]  /*7c00*/  @!P0 BRA `(.L_x_130) ;  /* 0xfffffffc00f08947 */ /* 0x004fea000383ffff */
[----:B------:R-:W-:Y:S05]  /*7c10*/  BRA `(.L_x_131) ;  /* 0xffffffac00c47947 */ /* 0x000fea000383ffff */
.L_x_45:
[----:B------:R-:W-:-:S07]  /*7c20*/  MOV R0, UR5 ;  /* 0x0000000500007c02 */ /* 0x000fce0008000f00 */
.L_x_132:
[----:B-1----:R1:W2:Y:S02]  /*7c30*/  SYNCS.PHASECHK.TRANS64.TRYWAIT P0, [R0+URZ], R3 ;  /* 0x00000003000075a7 */ /* 0x0022a400080011ff */
[----:B--2---:R-:W-:Y:S05]  /*7c40*/  @!P0 NANOSLEEP.SYNCS 0x989680 ;  /* 0x009896800000895d */ /* 0x004fea0003900000 */
[----:B------:R-:W2:Y:S02]  /*7c50*/  @!P0 SYNCS.PHASECHK.TRANS64 P0, [R0+URZ], R3 ;  /* 0x00000003000085a7 */ /* 0x000ea400080010ff */
[----:B--2---:R-:W-:Y:S05]  /*7c60*/  @!P0 BRA `(.L_x_132) ;  /* 0xfffffffc00f08947 */ /* 0x004fea000383ffff */
[----:B------:R-:W-:Y:S05]  /*7c70*/  BRA `(.L_x_133) ;  /* 0xffffffac00d07947 */ /* 0x000fea000383ffff */
.L_x_46:
[----:B------:R-:W-:-:S07]  /*7c80*/  MOV R0, UR5 ;  /* 0x0000000500007c02 */ /* 0x000fce0008000f00 */
.L_x_134:
[----:B-1----:R1:W2:Y:S02]  /*7c90*/  SYNCS.PHASECHK.TRANS64.TRYWAIT P0, [R0+URZ], R3 ;  /* 0x00000003000075a7 */ /* 0x0022a400080011ff */
[----:B--2---:R-:W-:Y:S05]  /*7ca0*/  @!P0 NANOSLEEP.SYNCS 0x989680 ;  /* 0x009896800000895d */ /* 0x004fea0003900000 */
[----:B------:R-:W2:Y:S02]  /*7cb0*/  @!P0 SYNCS.PHASECHK.TRANS64 P0, [R0+URZ], R3 ;  /* 0x00000003000085a7 */ /* 0x000ea400080010ff */
[----:B--2---:R-:W-:Y:S05]  /*7cc0*/  @!P0 BRA `(.L_x_134) ;  /* 0xfffffffc00f08947 */ /* 0x004fea000383ffff */
[----:B------:R-:W-:Y:S05]  /*7cd0*/  BRA `(.L_x_135) ;  /* 0xffffffac00dc7947 */ /* 0x000fea000383ffff */
.L_x_47:
[----:B------:R-:W-:-:S07]  /*7ce0*/  MOV R0, UR5 ;  /* 0x0000000500007c02 */ /* 0x000fce0008000f00 */
.L_x_136:
[----:B-1----:R1:W2:Y:S02]  /*7cf0*/  SYNCS.PHASECHK.TRANS64.TRYWAIT P0, [R0+URZ], R3 ;  /* 0x00000003000075a7 */ /* 0x0022a400080011ff */
[----:B--2---:R-:W-:Y:S05]  /*7d00*/  @!P0 NANOSLEEP.SYNCS 0x989680 ;  /* 0x009896800000895d */ /* 0x004fea0003900000 */
[----:B------:R-:W2:Y:S02]  /*7d10*/  @!P0 SYNCS.PHASECHK.TRANS64 P0, [R0+URZ], R3 ;  /* 0x00000003000085a7 */ /* 0x000ea400080010ff */
[----:B--2---:R-:W-:Y:S05]  /*7d20*/  @!P0 BRA `(.L_x_136) ;  /* 0xfffffffc00f08947 */ /* 0x004fea000383ffff */
[----:B------:R-:W-:Y:S05]  /*7d30*/  BRA `(.L_x_137) ;  /* 0xffffffac00e87947 */ /* 0x000fea000383ffff */
.L_x_50:
[----:B-1----:R1:W2:Y:S02]  /*7d40*/  SYNCS.PHASECHK.TRANS64.TRYWAIT P0, [R2+URZ+0x100], R4 ;  /* 0x00010004020075a7 */ /* 0x0022a400080011ff */
[----:B--2---:R-:W-:Y:S05]  /*7d50*/  @!P0 NANOSLEEP.SYNCS 0x989680 ;  /* 0x009896800000895d */ /* 0x004fea0003900000 */
[----:B------:R-:W2:Y:S02]  /*7d60*/  @!P0 SYNCS.PHASECHK.TRANS64 P0, [R2+URZ+0x100], R4 ;  /* 0x00010004020085a7 */ /* 0x000ea400080010ff */
[----:B--2---:R-:W-:Y:S05]  /*7d70*/  @!P0 BRA `(.L_x_50) ;  /* 0xfffffffc00f08947 */ /* 0x004fea000383ffff */
[----:B------:R-:W-:Y:S05]  /*7d80*/  BRA `(.L_x_138) ;  /* 0xffffffb000447947 */ /* 0x000fea000383ffff */
.L_x_51:
[----:B------:R-:W-:-:S07]  /*7d90*/  MOV R2, UR4 ;  /* 0x0000000400027c02 */ /* 0x000fce0008000f00 */
.L_x_139:
[----:B-1----:R1:W2:Y:S02]  /*7da0*/  SYNCS.PHASECHK.TRANS64.TRYWAIT P0, [R2+URZ+0xb0], R5 ;  /* 0x0000b005020075a7 */ /* 0x0022a400080011ff */
[----:B--2---:R-:W-:Y:S05]  /*7db0*/  @!P0 NANOSLEEP.SYNCS 0x989680 ;  /* 0x009896800000895d */ /* 0x004fea0003900000 */
[----:B------:R-:W2:Y:S02]  /*7dc0*/  @!P0 SYNCS.PHASECHK.TRANS64 P0, [R2+URZ+0xb0], R5 ;  /* 0x0000b005020085a7 */ /* 0x000ea400080010ff */
[----:B--2---:R-:W-:Y:S05]  /*7dd0*/  @!P0 BRA `(.L_x_139) ;  /* 0xfffffffc00f08947 */ /* 0x004fea000383ffff */
[----:B------:R-:W-:Y:S05]  /*7de0*/  BRA `(.L_x_140) ;  /* 0xffffffb000547947 */ /* 0x000fea000383ffff */
.L_x_52:
[----:B-1----:R1:W2:Y:S02]  /*7df0*/  SYNCS.PHASECHK.TRANS64.TRYWAIT P1, [R2+URZ+0xa0], R4 ;  /* 0x0000a004020075a7 */ /* 0x0022a400080211ff */
[----:B--2---:R-:W-:Y:S05]  /*7e00*/  @!P1 NANOSLEEP.SYNCS 0x989680 ;  /* 0x009896800000995d */ /* 0x004fea0003900000 */
[----:B------:R-:W2:Y:S02]  /*7e10*/  @!P1 SYNCS.PHASECHK.TRANS64 P1, [R2+URZ+0xa0], R4 ;  /* 0x0000a004020095a7 */ /* 0x000ea400080210ff */
[----:B--2---:R-:W-:Y:S05]  /*7e20*/  @!P1 BRA `(.L_x_52) ;  /* 0xfffffffc00f09947 */ /* 0x004fea000383ffff */
[----:B------:R-:W-:Y:S05]  /*7e30*/  BRA `(.L_x_141) ;  /* 0xffffffb000847947 */ /* 0x000fea000383ffff */
.L_x_55:
[----:B------:R-:W-:-:S07]  /*7e40*/  MOV R0, UR4 ;  /* 0x0000000400007c02 */ /* 0x000fce0008000f00 */
.L_x_142:
[----:B-1----:R1:W2:Y:S02]  /*7e50*/  SYNCS.PHASECHK.TRANS64.TRYWAIT P0, [R0+URZ+0xb0], R2 ;  /* 0x0000b002000075a7 */ /* 0x0022a400080011ff */
[----:B--2---:R-:W-:Y:S05]  /*7e60*/  @!P0 NANOSLEEP.SYNCS 0x989680 ;  /* 0x009896800000895d */ /* 0x004fea0003900000 */
[----:B------:R-:W2:Y:S02]  /*7e70*/  @!P0 SYNCS.PHASECHK.TRANS64 P0, [R0+URZ+0xb0], R2 ;  /* 0x0000b002000085a7 */ /* 0x000ea400080010ff */
[----:B--2---:R-:W-:Y:S05]  /*7e80*/  @!P0 BRA `(.L_x_142) ;  /* 0xfffffffc00f08947 */ /* 0x004fea000383ffff */
[----:B------:R-:W-:Y:S05]  /*7e90*/  BRA `(.L_x_54) ;  /* 0xffffffb000d87947 */ /* 0x000fea000383ffff */
.L_x_62:
[----:B-1----:R1:W2:Y:S02]  /*7ea0*/  SYNCS.PHASECHK.TRANS64.TRYWAIT P1, [R0+URZ+0xa0], R2 ;  /* 0x0000a002000075a7 */ /* 0x0022a400080211ff */
[----:B--2---:R-:W-:Y:S05]  /*7eb0*/  @!P1 NANOSLEEP.SYNCS 0x989680 ;  /* 0x009896800000995d */ /* 0x004fea0003900000 */
[----:B------:R-:W2:Y:S02]  /*7ec0*/  @!P1 SYNCS.PHASECHK.TRANS64 P1, [R0+URZ+0xa0], R2 ;  /* 0x0000a002000095a7 */ /* 0x000ea400080210ff */
[----:B--2---:R-:W-:Y:S05]  /*7ed0*/  @!P1 BRA `(.L_x_62) ;  /* 0xfffffffc00f09947 */ /* 0x004fea000383ffff */
[----:B------:R-:W-:Y:S05]  /*7ee0*/  BRA `(.L_x_143) ;  /* 0xffffffb8006c7947 */ /* 0x000fea000383ffff */
.L_x_63:
[----:B------:R-:W-:-:S07]  /*7ef0*/  MOV R2, UR46 ;  /* 0x0000002e00027c02 */ /* 0x000fce0008000f00 */
.L_x_144:
[----:B-1----:R1:W2:Y:S02]  /*7f00*/  SYNCS.PHASECHK.TRANS64.TRYWAIT P0, [R2+URZ+0xe0], R0 ;  /* 0x0000e000020075a7 */ /* 0x0022a400080011ff */
[----:B--2---:R-:W-:Y:S05]  /*7f10*/  @!P0 NANOSLEEP.SYNCS 0x989680 ;  /* 0x009896800000895d */ /* 0x004fea0003900000 */
[----:B------:R-:W2:Y:S02]  /*7f20*/  @!P0 SYNCS.PHASECHK.TRANS64 P0, [R2+URZ+0xe0], R0 ;  /* 0x0000e000020085a7 */ /* 0x000ea400080010ff */
[----:B--2---:R-:W-:Y:S05]  /*7f30*/  @!P0 BRA `(.L_x_144) ;  /* 0xfffffffc00f08947 */ /* 0x004fea000383ffff */
[----:B------:R-:W-:Y:S05]  /*7f40*/  BRA `(.L_x_145) ;  /* 0xffffffb800bc7947 */ /* 0x000fea000383ffff */
.L_x_66:
[----:B------:R-:W-:Y:S07]  /*7f50*/  MOV R0, UR7 ;  /* 0x0000000700007c02 */ /* 0x000fee0008000f00 */
.L_x_146:
[----:B-1----:R1:W2:Y:S02]  /*7f60*/  SYNCS.PHASECHK.TRANS64.TRYWAIT P0, [R0+URZ], R2 ;  /* 0x00000002000075a7 */ /* 0x0022a400080011ff */
[----:B--2---:R-:W-:Y:S05]  /*7f70*/  @!P0 NANOSLEEP.SYNCS 0x989680 ;  /* 0x009896800000895d */ /* 0x004fea0003900000 */
[----:B------:R-:W2:Y:S02]  /*7f80*/  @!P0 SYNCS.PHASECHK.TRANS64 P0, [R0+URZ], R2 ;  /* 0x00000002000085a7 */ /* 0x000ea400080010ff */
[----:B--2---:R-:W-:Y:S05]  /*7f90*/  @!P0 BRA `(.L_x_146) ;  /* 0xfffffffc00f08947 */ /* 0x004fea000383ffff */
[----:B------:R-:W-:Y:S05]  /*7fa0*/  BRA `(.L_x_65) ;  /* 0xffffffb800d87947 */ /* 0x000fea000383ffff */
.L_x_69:
[----:B------:R-:W-:-:S07]  /*7fb0*/  MOV R0, UR4 ;  /* 0x0000000400007c02 */ /* 0x000fce0008000f00 */
.L_x_147:
[----:B--2---:R2:W4:Y:S02]  /*7fc0*/  SYNCS.PHASECHK.TRANS64.TRYWAIT P0, [R0+URZ], R2 ;  /* 0x00000002000075a7 */ /* 0x00452400080011ff */
[----:B----4-:R-:W-:Y:S05]  /*7fd0*/  @!P0 NANOSLEEP.SYNCS 0x989680 ;  /* 0x009896800000895d */ /* 0x010fea0003900000 */
[----:B------:R-:W4:Y:S02]  /*7fe0*/  @!P0 SYNCS.PHASECHK.TRANS64 P0, [R0+URZ], R2 ;  /* 0x00000002000085a7 */ /* 0x000f2400080010ff */
[----:B----4-:R-:W-:Y:S05]  /*7ff0*/  @!P0 BRA `(.L_x_147) ;  /* 0xfffffffc00f08947 */ /* 0x010fea000383ffff */
[----:B------:R-:W-:Y:S05]  /*8000*/  BRA `(.L_x_148) ;  /* 0xffffffc000047947 */ /* 0x000fea000383ffff */
.L_x_70:
[----:B------:R-:W-:-:S07]  /*8010*/  MOV R0, UR5 ;  /* 0x0000000500007c02 */ /* 0x000fce0008000f00 */
.L_x_149:
[----:B-1----:R1:W2:Y:S02]  /*8020*/  SYNCS.PHASECHK.TRANS64.TRYWAIT P0, [R0+URZ], R3 ;  /* 0x00000003000075a7 */ /* 0x0022a400080011ff */
[----:B--2---:R-:W-:Y:S05]  /*8030*/  @!P0 NANOSLEEP.SYNCS 0x989680 ;  /* 0x009896800000895d */ /* 0x004fea0003900000 */
[----:B------:R-:W2:Y:S02]  /*8040*/  @!P0 SYNCS.PHASECHK.TRANS64 P0, [R0+URZ], R3 ;  /* 0x00000003000085a7 */ /* 0x000ea400080010ff */
[----:B--2---:R-:W-:Y:S05]  /*8050*/  @!P0 BRA `(.L_x_149) ;  /* 0xfffffffc00f08947 */ /* 0x004fea000383ffff */
[----:B------:R-:W-:Y:S05]  /*8060*/  BRA `(.L_x_150) ;  /* 0xffffffc000107947 */ /* 0x000fea000383ffff */
.L_x_71:
[----:B------:R-:W-:-:S07]  /*8070*/  MOV R0, UR5 ;  /* 0x0000000500007c02 */ /* 0x000fce0008000f00 */
.L_x_151:
[----:B-1----:R1:W2:Y:S02]  /*8080*/  SYNCS.PHASECHK.TRANS64.TRYWAIT P0, [R0+URZ], R3 ;  /* 0x00000003000075a7 */ /* 0x0022a400080011ff */
[----:B--2---:R-:W-:Y:S05]  /*8090*/  @!P0 NANOSLEEP.SYNCS 0x989680 ;  /* 0x009896800000895d */ /* 0x004fea0003900000 */
[----:B------:R-:W2:Y:S02]  /*80a0*/  @!P0 SYNCS.PHASECHK.TRANS64 P0, [R0+URZ], R3 ;  /* 0x00000003000085a7 */ /* 0x000ea400080010ff */
[----:B--2---:R-:W-:Y:S05]  /*80b0*/  @!P0 BRA `(.L_x_151) ;  /* 0xfffffffc00f08947 */ /* 0x004fea000383ffff */
[----:B------:R-:W-:Y:S05]  /*80c0*/  BRA `(.L_x_152) ;  /* 0xffffffc0001c7947 */ /* 0x000fea000383ffff */
.L_x_72:
[----:B-1----:R-:W-:-:S07]  /*80d0*/  MOV R0, UR4 ;  /* 0x0000000400007c02 */ /* 0x002fce0008000f00 */
.L_x_153:
[----:B-1----:R1:W2:Y:S02]  /*80e0*/  SYNCS.PHASECHK.TRANS64.TRYWAIT P0, [R0+URZ], R2 ;  /* 0x00000002000075a7 */ /* 0x0022a400080011ff */
[----:B--2---:R-:W-:Y:S05]  /*80f0*/  @!P0 NANOSLEEP.SYNCS 0x989680 ;  /* 0x009896800000895d */ /* 0x004fea0003900000 */
[----:B------:R-:W2:Y:S02]  /*8100*/  @!P0 SYNCS.PHASECHK.TRANS64 P0, [R0+URZ], R2 ;  /* 0x00000002000085a7 */ /* 0x000ea400080010ff */
[----:B--2---:R-:W-:Y:S05]  /*8110*/  @!P0 BRA `(.L_x_153) ;  /* 0xfffffffc00f08947 */ /* 0x004fea000383ffff */
[----:B------:R-:W-:Y:S05]  /*8120*/  BRA `(.L_x_154) ;  /* 0xffffffc000287947 */ /* 0x000fea000383ffff */
.L_x_77:
[----:B---3--:R3:W1:Y:S02]  /*8130*/  SYNCS.PHASECHK.TRANS64.TRYWAIT P0, [R12+URZ+0xa0], R0 ;  /* 0x0000a0000c0075a7 */ /* 0x00866400080011ff */
[----:B-1----:R-:W-:Y:S05]  /*8140*/  @!P0 NANOSLEEP.SYNCS 0x989680 ;  /* 0x009896800000895d */ /* 0x002fea0003900000 */
[----:B------:R-:W1:Y:S02]  /*8150*/  @!P0 SYNCS.PHASECHK.TRANS64 P0, [R12+URZ+0xa0], R0 ;  /* 0x0000a0000c0085a7 */ /* 0x000e6400080010ff */
[----:B-1----:R-:W-:Y:S05]  /*8160*/  @!P0 BRA `(.L_x_77) ;  /* 0xfffffffc00f08947 */ /* 0x002fea000383ffff */
[----:B------:R-:W-:Y:S05]  /*8170*/  BRA `(.L_x_155) ;  /* 0xffffffc400387947 */ /* 0x000fea000383ffff */
.L_x_80:
[----:B-1----:R-:W-:Y:S07]  /*8180*/  MOV R0, UR24 ;  /* 0x0000001800007c02 */ /* 0x002fee0008000f00 */
.L_x_156:
[----:B-1----:R1:W2:Y:S02]  /*8190*/  SYNCS.PHASECHK.TRANS64.TRYWAIT P2, [R0+URZ+0x98], R6 ;  /* 0x00009806000075a7 */ /* 0x0022a400080411ff */
[----:B--2---:R-:W-:Y:S05]  /*81a0*/  @!P2 NANOSLEEP.SYNCS 0x989680 ;  /* 0x009896800000a95d */ /* 0x004fea0003900000 */
[----:B------:R-:W2:Y:S02]  /*81b0*/  @!P2 SYNCS.PHASECHK.TRANS64 P2, [R0+URZ+0x98], R6 ;  /* 0x000098060000a5a7 */ /* 0x000ea400080410ff */
[----:B--2---:R-:W-:Y:S05]  /*81c0*/  @!P2 BRA `(.L_x_156) ;  /* 0xfffffffc00f0a947 */ /* 0x004fea000383ffff */
[----:B------:R-:W-:Y:S05]  /*81d0*/  BRA `(.L_x_79) ;  /* 0xffffffc8009c7947 */ /* 0x000fea000383ffff */
.L_x_83:
[----:B------:R-:W-:Y:S07]  /*81e0*/  MOV R0, UR4 ;  /* 0x0000000400007c02 */ /* 0x000fee0008000f00 */
.L_x_157:
[----:B-1----:R1:W2:Y:S02]  /*81f0*/  SYNCS.PHASECHK.TRANS64.TRYWAIT P0, [R0+URZ+0x78], R9 ;  /* 0x00007809000075a7 */ /* 0x0022a400080011ff */
[----:B--2---:R-:W-:Y:S05]  /*8200*/  @!P0 NANOSLEEP.SYNCS 0x989680 ;  /* 0x009896800000895d */ /* 0x004fea0003900000 */
[----:B------:R-:W2:Y:S02]  /*8210*/  @!P0 SYNCS.PHASECHK.TRANS64 P0, [R0+URZ+0x78], R9 ;  /* 0x00007809000085a7 */ /* 0x000ea400080010ff */
[----:B--2---:R-:W-:Y:S05]  /*8220*/  @!P0 BRA `(.L_x_157) ;  /* 0xfffffffc00f08947 */ /* 0x004fea000383ffff */
[----:B------:R-:W-:Y:S05]  /*8230*/  BRA `(.L_x_158) ;  /* 0xffffffc800fc7947 */ /* 0x000fea000383ffff */
.L_x_84:
[----:B------:R-:W-:Y:S07]  /*8240*/  MOV R6, UR5 ;  /* 0x0000000500067c02 */ /* 0x000fee0008000f00 */
.L_x_159:
[----:B-1----:R1:W2:Y:S02]  /*8250*/  SYNCS.PHASECHK.TRANS64.TRYWAIT P0, [R6+URZ+0x78], R0 ;  /* 0x00007800060075a7 */ /* 0x0022a400080011ff */
[----:B--2---:R-:W-:Y:S05]  /*8260*/  @!P0 NANOSLEEP.SYNCS 0x989680 ;  /* 0x009896800000895d */ /* 0x004fea0003900000 */
[----:B------:R-:W2:Y:S02]  /*8270*/  @!P0 SYNCS.PHASECHK.TRANS64 P0, [R6+URZ+0x78], R0 ;  /* 0x00007800060085a7 */ /* 0x000ea400080010ff */
[----:B--2---:R-:W-:Y:S05]  /*8280*/  @!P0 BRA `(.L_x_159) ;  /* 0xfffffffc00f08947 */ /* 0x004fea000383ffff */
[----:B------:R-:W-:Y:S05]  /*8290*/  BRA `(.L_x_160) ;  /* 0xffffffcc00587947 */ /* 0x000fea000383ffff */
.L_x_86:
[----:B------:R-:W-:-:S07]  /*82a0*/  MOV R0, UR4 ;  /* 0x0000000400007c02 */ /* 0x000fce0008000f00 */
.L_x_161:
[----:B-1----:R1:W2:Y:S02]  /*82b0*/  SYNCS.PHASECHK.TRANS64.TRYWAIT P0, [R0+URZ], R2 ;  /* 0x00000002000075a7 */ /* 0x0022a400080011ff */
[----:B--2---:R-:W-:Y:S05]  /*82c0*/  @!P0 NANOSLEEP.SYNCS 0x989680 ;  /* 0x009896800000895d */ /* 0x004fea0003900000 */
[----:B------:R-:W2:Y:S02]  /*82d0*/  @!P0 SYNCS.PHASECHK.TRANS64 P0, [R0+URZ], R2 ;  /* 0x00000002000085a7 */ /* 0x000ea400080010ff */
[----:B--2---:R-:W-:Y:S05]  /*82e0*/  @!P0 BRA `(.L_x_161) ;  /* 0xfffffffc00f08947 */ /* 0x004fea000383ffff */
[----:B------:R-:W-:Y:S05]  /*82f0*/  BRA `(.L_x_162) ;  /* 0xffffffcc00e87947 */ /* 0x000fea000383ffff */
.L_x_87:
[----:B------:R-:W-:-:S07]  /*8300*/  MOV R0, UR5 ;  /* 0x0000000500007c02 */ /* 0x000fce0008000f00 */
.L_x_163:
[----:B-1----:R1:W2:Y:S02]  /*8310*/  SYNCS.PHASECHK.TRANS64.TRYWAIT P0, [R0+URZ], R2 ;  /* 0x00000002000075a7 */ /* 0x0022a400080011ff */
[----:B--2---:R-:W-:Y:S05]  /*8320*/  @!P0 NANOSLEEP.SYNCS 0x989680 ;  /* 0x009896800000895d */ /* 0x004fea0003900000 */
[----:B------:R-:W2:Y:S02]  /*8330*/  @!P0 SYNCS.PHASECHK.TRANS64 P0, [R0+URZ], R2 ;  /* 0x00000002000085a7 */ /* 0x000ea400080010ff */
[----:B--2---:R-:W-:Y:S05]  /*8340*/  @!P0 BRA `(.L_x_163) ;  /* 0xfffffffc00f08947 */ /* 0x004fea000383ffff */
[----:B------:R-:W-:Y:S05]  /*8350*/  BRA `(.L_x_164) ;  /* 0xffffffcc00f47947 */ /* 0x000fea000383ffff */
.L_x_89:
[----:B-1----:R1:W2:Y:S02]  /*8360*/  SYNCS.PHASECHK.TRANS64.TRYWAIT P0, [R0+URZ+0xa0], R2 ;  /* 0x0000a002000075a7 */ /* 0x0022a400080011ff */
[----:B--2---:R-:W-:Y:S05]  /*8370*/  @!P0 NANOSLEEP.SYNCS 0x989680 ;  /* 0x009896800000895d */ /* 0x004fea0003900000 */
[----:B------:R-:W2:Y:S02]  /*8380*/  @!P0 SYNCS.PHASECHK.TRANS64 P0, [R0+URZ+0xa0], R2 ;  /* 0x0000a002000085a7 */ /* 0x000ea400080010ff */
[----:B--2---:R-:W-:Y:S05]  /*8390*/  @!P0 BRA `(.L_x_89) ;  /* 0xfffffffc00f08947 */ /* 0x004fea000383ffff */
[----:B------:R-:W-:Y:S05]  /*83a0*/  BRA `(.L_x_165) ;  /* 0xffffffd000e47947 */ /* 0x000fea000383ffff */
.L_x_99:
[----:B-1----:R1:W3:Y:S02]  /*83b0*/  SYNCS.PHASECHK.TRANS64.TRYWAIT P1, [R2+URZ+0x60], R0 ;  /* 0x00006000020075a7 */ /* 0x0022e400080211ff */
[----:B---3--:R-:W-:Y:S05]  /*83c0*/  @!P1 NANOSLEEP.SYNCS 0x989680 ;  /* 0x009896800000995d */ /* 0x008fea0003900000 */
[----:B------:R-:W3:Y:S02]  /*83d0*/  @!P1 SYNCS.PHASECHK.TRANS64 P1, [R2+URZ+0x60], R0 ;  /* 0x00006000020095a7 */ /* 0x000ee400080210ff */
[----:B---3--:R-:W-:Y:S05]  /*83e0*/  @!P1 BRA `(.L_x_99) ;  /* 0xfffffffc00f09947 */ /* 0x008fea000383ffff */
[----:B------:R-:W-:Y:S05]  /*83f0*/  BRA `(.L_x_98) ;  /* 0xffffffe000647947 */ /* 0x000fea000383ffff */
.L_x_101:
[----:B--2---:R2:W3:Y:S02]  /*8400*/  SYNCS.PHASECHK.TRANS64.TRYWAIT P0, [R72+URZ+0xc0], R3 ;  /* 0x0000c003480075a7 */ /* 0x0044e400080011ff */
[----:B---3--:R-:W-:Y:S05]  /*8410*/  @!P0 NANOSLEEP.SYNCS 0x989680 ;  /* 0x009896800000895d */ /* 0x008fea0003900000 */
[----:B------:R-:W3:Y:S02]  /*8420*/  @!P0 SYNCS.PHASECHK.TRANS64 P0, [R72+URZ+0xc0], R3 ;  /* 0x0000c003480085a7 */ /* 0x000ee400080010ff */
[----:B---3--:R-:W-:Y:S05]  /*8430*/  @!P0 BRA `(.L_x_101) ;  /* 0xfffffffc00f08947 */ /* 0x008fea000383ffff */
[----:B------:R-:W-:Y:S05]  /*8440*/  BRA `(.L_x_100) ;  /* 0xffffffe000dc7947 */ /* 0x000fea000383ffff */
.L_x_112:
[----:B-1----:R1:W2:Y:S02]  /*8450*/  SYNCS.PHASECHK.TRANS64.TRYWAIT P0, [R2+URZ+0x60], R73 ;  /* 0x00006049020075a7 */ /* 0x0022a400080011ff */
[----:B--2---:R-:W-:Y:S05]  /*8460*/  @!P0 NANOSLEEP.SYNCS 0x989680 ;  /* 0x009896800000895d */ /* 0x004fea0003900000 */
[----:B------:R-:W2:Y:S02]  /*8470*/  @!P0 SYNCS.PHASECHK.TRANS64 P0, [R2+URZ+0x60], R73 ;  /* 0x00006049020085a7 */ /* 0x000ea400080010ff */
[----:B--2---:R-:W-:Y:S05]  /*8480*/  @!P0 BRA `(.L_x_112) ;  /* 0xfffffffc00f08947 */ /* 0x004fea000383ffff */
[----:B------:R-:W-:Y:S05]  /*8490*/  BRA `(.L_x_111) ;  /* 0xffffffe800a87947 */ /* 0x000fea000383ffff */
        .weak           $__internal_0_$__cuda_sm10x_tcgen05_guardrail_trap_col_being_dealloced_not_returned_by_alloc
        .type           $__internal_0_$__cuda_sm10x_tcgen05_guardrail_trap_col_being_dealloced_not_returned_by_alloc,@function
        .size           $__internal_0_$__cuda_sm10x_tcgen05_guardrail_trap_col_being_dealloced_not_returned_by_alloc,($__internal_1_$__cuda_sm10x_tcgen05_guardrail_trap_phase_invalid_during_alloc - $__internal_0_$__cuda_sm10x_tcgen05_guardrail_trap_col_being_dealloced_not_returned_by_alloc)
$__internal_0_$__cuda_sm10x_tcgen05_guardrail_trap_col_being_dealloced_not_returned_by_alloc:
[----:B------:R-:W-:Y:S05]  /*84a0*/  BPT.TRAP 0x1 ;  /* 0x000000040000795c */ /* 0x000fea0000300000 */
[----:B------:R-:W-:-:S04]  /*84b0*/  HFMA2 R3, -RZ, RZ, 0, 0 ;  /* 0x00000000ff037431 */ /* 0x000fc800000001ff */
[----:B------:R-:W-:Y:S05]  /*84c0*/  RET.REL.NODEC R2 `(_ZN7cutlass13device_kernelINS_4gemm6kernel13GemmUniversalIN4cute5tupleIJiiiiEEENS1_10collective13CollectiveMmaINS1_35MainloopSm100TmaUmmaWarpSpecializedILi6ELi2ELi4ENS5_IJNS4_1CILi1EEENSA_ILi8EEESB_EEEEENS5_IJNSA_ILi64EEESF_SF_EEEfNS5_IJlSB_lEEEfSH_NS4_8TiledMMAINS4_8MMA_AtomIJNS4_17SM100_MMA_TF32_SSINS_10tfloat32_tESL_fLi64ELi64ELNS4_4UMMA5MajorE0ELSN_0ELNSM_7ScaleInE0ELSO_0EEEEEENS4_6LayoutINS5_IJSB_SB_SB_EEENS5_IJNSA_ILi0EEEST_ST_EEEEENS5_IJNS4_10UnderscoreESW_SW_EEEEENS4_23SM90_TMA_LOAD_MULTICASTENS4_14ComposedLayoutINS4_7SwizzleILi3ELi4ELi3EEENS4_18smem_ptr_flag_bitsILi32EEENSR_INS5_IJSC_NSA_ILi32EEEEEENS5_IJS15_SB_EEEEEEEvNS4_8identityENS4_13SM90_TMA_LOADES19_vS1A_EENS_8epilogue10collective18CollectiveEpilogueINS1D_23Sm100TmaWarpSpecializedILi3ELi2ELi16ELb1ELb0EEEJSG_NS5_IJNSR_ISF_SB_EENSR_IS15_SB_EEEEEfSH_fSH_NS1D_6fusion15FusionCallbacksIS1H_NS1L_17LinearCombinationIffffLNS_15FloatRoundStyleE2EEESG_S1K_JEEENS4_5SM1004TMEM4LOAD26SM100_TMEM_LOAD_16dp128b8xES1B_S19_NS4_17SM75_U32x4_LDSM_NENS4_14SM90_TMA_STOREES19_NS4_17SM90_U32x4_STSM_NENS4_39AutoVectorizingCopyWithAssumedAlignmentILi128EEEEEEvvEEEEvNT_6ParamsE) ;  /* 0xffffff7802cc7950 */ /* 0x000fea0003c3ffff */
        .weak           $__internal_1_$__cuda_sm10x_tcgen05_guardrail_trap_phase_invalid_during_alloc
        .type           $__internal_1_$__cuda_sm10x_tcgen05_guardrail_trap_phase_invalid_during_alloc,@function
        .size           $__internal_1_$__cuda_sm10x_tcgen05_guardrail_trap_phase_invalid_during_alloc,($__internal_2_$__cuda_sm10x_tcgen05_guardrail_trap_unallocated_columns_being_dealloced - $__internal_1_$__cuda_sm10x_tcgen05_guardrail_trap_phase_invalid_during_alloc)
$__internal_1_$__cuda_sm10x_tcgen05_guardrail_trap_phase_invalid_during_alloc:
[----:B------:R-:W-:Y:S05]  /*84d0*/  BPT.TRAP 0x1 ;  /* 0x000000040000795c */ /* 0x000fea0000300000 */
[----:B------:R-:W-:-:S04]  /*84e0*/  MOV R5, 0x0 ;  /* 0x0000000000057802 */ /* 0x000fc80000000f00 */
[----:B------:R-:W-:Y:S05]  /*84f0*/  RET.REL.NODEC R4 `(_ZN7cutlass13device_kernelINS_4gemm6kernel13GemmUniversalIN4cute5tupleIJiiiiEEENS1_10collective13CollectiveMmaINS1_35MainloopSm100TmaUmmaWarpSpecializedILi6ELi2ELi4ENS5_IJNS4_1CILi1EEENSA_ILi8EEESB_EEEEENS5_IJNSA_ILi64EEESF_SF_EEEfNS5_IJlSB_lEEEfSH_NS4_8TiledMMAINS4_8MMA_AtomIJNS4_17SM100_MMA_TF32_SSINS_10tfloat32_tESL_fLi64ELi64ELNS4_4UMMA5MajorE0ELSN_0ELNSM_7ScaleInE0ELSO_0EEEEEENS4_6LayoutINS5_IJSB_SB_SB_EEENS5_IJNSA_ILi0EEEST_ST_EEEEENS5_IJNS4_10UnderscoreESW_SW_EEEEENS4_23SM90_TMA_LOAD_MULTICASTENS4_14ComposedLayoutINS4_7SwizzleILi3ELi4ELi3EEENS4_18smem_ptr_flag_bitsILi32EEENSR_INS5_IJSC_NSA_ILi32EEEEEENS5_IJS15_SB_EEEEEEEvNS4_8identityENS4_13SM90_TMA_LOADES19_vS1A_EENS_8epilogue10collective18CollectiveEpilogueINS1D_23Sm100TmaWarpSpecializedILi3ELi2ELi16ELb1ELb0EEEJSG_NS5_IJNSR_ISF_SB_EENSR_IS15_SB_EEEEEfSH_fSH_NS1D_6fusion15FusionCallbacksIS1H_NS1L_17LinearCombinationIffffLNS_15FloatRoundStyleE2EEESG_S1K_JEEENS4_5SM1004TMEM4LOAD26SM100_TMEM_LOAD_16dp128b8xES1B_S19_NS4_17SM75_U32x4_LDSM_NENS4_14SM90_TMA_STOREES19_NS4_17SM90_U32x4_STSM_NENS4_39AutoVectorizingCopyWithAssumedAlignmentILi128EEEEEEvvEEEEvNT_6ParamsE) ;  /* 0xffffff7804c07950 */ /* 0x000fea0003c3ffff */
        .weak           $__internal_2_$__cuda_sm10x_tcgen05_guardrail_trap_unallocated_columns_being_dealloced
        .type           $__internal_2_$__cuda_sm10x_tcgen05_guardrail_trap_unallocated_columns_being_dealloced,@function
        .size           $__internal_2_$__cuda_sm10x_tcgen05_guardrail_trap_unallocated_columns_being_dealloced,(.L_x_167 - $__internal_2_$__cuda_sm10x_tcgen05_guardrail_trap_unallocated_columns_being_dealloced)
$__internal_2_$__cuda_sm10x_tcgen05_guardrail_trap_unallocated_columns_being_dealloced:
[----:B------:R-:W-:Y:S05]  /*8500*/  BPT.TRAP 0x1 ;  /* 0x000000040000795c */ /* 0x000fea0000300000 */
[----:B------:R-:W-:-:S04]  /*8510*/  HFMA2 R3, -RZ, RZ, 0, 0 ;  /* 0x00000000ff037431 */ /* 0x000fc800000001ff */
[----:B------:R-:W-:Y:S05]  /*8520*/  RET.REL.NODEC R2 `(_ZN7cutlass13device_kernelINS_4gemm6kernel13GemmUniversalIN4cute5tupleIJiiiiEEENS1_10collective13CollectiveMmaINS1_35MainloopSm100TmaUmmaWarpSpecializedILi6ELi2ELi4ENS5_IJNS4_1CILi1EEENSA_ILi8EEESB_EEEEENS5_IJNSA_ILi64EEESF_SF_EEEfNS5_IJlSB_lEEEfSH_NS4_8TiledMMAINS4_8MMA_AtomIJNS4_17SM100_MMA_TF32_SSINS_10tfloat32_tESL_fLi64ELi64ELNS4_4UMMA5MajorE0ELSN_0ELNSM_7ScaleInE0ELSO_0EEEEEENS4_6LayoutINS5_IJSB_SB_SB_EEENS5_IJNSA_ILi0EEEST_ST_EEEEENS5_IJNS4_10UnderscoreESW_SW_EEEEENS4_23SM90_TMA_LOAD_MULTICASTENS4_14ComposedLayoutINS4_7SwizzleILi3ELi4ELi3EEENS4_18smem_ptr_flag_bitsILi32EEENSR_INS5_IJSC_NSA_ILi32EEEEEENS5_IJS15_SB_EEEEEEEvNS4_8identityENS4_13SM90_TMA_LOADES19_vS1A_EENS_8epilogue10collective18CollectiveEpilogueINS1D_23Sm100TmaWarpSpecializedILi3ELi2ELi16ELb1ELb0EEEJSG_NS5_IJNSR_ISF_SB_EENSR_IS15_SB_EEEEEfSH_fSH_NS1D_6fusion15FusionCallbacksIS1H_NS1L_17LinearCombinationIffffLNS_15FloatRoundStyleE2EEESG_S1K_JEEENS4_5SM1004TMEM4LOAD26SM100_TMEM_LOAD_16dp128b8xES1B_S19_NS4_17SM75_U32x4_LDSM_NENS4_14SM90_TMA_STOREES19_NS4_17SM90_U32x4_STSM_NENS4_39AutoVectorizingCopyWithAssumedAlignmentILi128EEEEEEvvEEEEvNT_6ParamsE) ;  /* 0xffffff7802b47950 */ /* 0x000fea0003c3ffff */
.L_x_166:
[----:B------:R-:W-:-:S00]  /*8530*/  BRA `(.L_x_166) ;  /* 0xfffffffc00fc7947 */ /* 0x000fc0000383ffff */
[----:B------:R-:W-:-:S00]  /*8540*/  NOP ;  /* 0x0000000000007918 */ /* 0x000fc00000000000 */
        /* <DEDUP_REMOVED lines=11> */
.L_x_167:


//--------------------- .nv.global.init           --------------------------
	.section	.nv.global.init,"aw",@progbits
.nv.global.init:
	.type		$str$27,@object
	.size		$str$27,($str$28 - $str$27)
$str$27:
        /*0000*/ 	.byte	0x28, 0x61, 0x64, 0x64, 0x72, 0x65, 0x73, 0x73, 0x20, 0x26, 0x20, 0x6d, 0x61, 0x73, 0x6b, 0x29
        /*0010*/ 	.byte	0x20, 0x3d, 0x3d, 0x20, 0x30, 0x00
	.type		$str$28,@object
	.size		$str$28,($str$26 - $str$28)
$str$28:
        /*0016*/ 	.byte	0x2f, 0x74, 0x6d, 0x70, 0x2f, 0x63, 0x75, 0x74, 0x6c, 0x61, 0x73, 0x73, 0x5f, 0x73, 0x77, 0x65
        /*0026*/ 	.byte	0x65, 0x70, 0x5f, 0x73, 0x72, 0x63, 0x2f, 0x69, 0x6e, 0x63, 0x6c, 0x75, 0x64, 0x65, 0x2f, 0x63
        /*0036*/ 	.byte	0x75, 0x74, 0x65, 0x2f, 0x70, 0x6f, 0x69, 0x6e, 0x74, 0x65, 0x72, 0x5f, 0x66, 0x6c, 0x61, 0x67
        /*0046*/ 	.byte	0x67, 0x65, 0x64, 0x2e, 0x68, 0x70, 0x70, 0x00
	.type		$str$26,@object
	.size		$str$26,($str$25 - $str$26)
$str$26:
        /*004e*/ 	.byte	0x2f, 0x74, 0x6d, 0x70, 0x2f, 0x63, 0x75, 0x74, 0x6c, 0x61, 0x73, 0x73, 0x5f, 0x73, 0x77, 0x65
        /*005e*/ 	.byte	0x65, 0x70, 0x5f, 0x73, 0x72, 0x63, 0x2f, 0x69, 0x6e, 0x63, 0x6c, 0x75, 0x64, 0x65, 0x2f, 0x63
        /*006e*/ 	.byte	0x75, 0x74, 0x65, 0x2f, 0x61, 0x74, 0x6f, 0x6d, 0x2f, 0x63, 0x6f, 0x70, 0x79, 0x5f, 0x74, 0x72
        /*007e*/ 	.byte	0x61, 0x69, 0x74, 0x73, 0x5f, 0x73, 0x6d, 0x31, 0x30, 0x30, 0x2e, 0x68, 0x70, 0x70, 0x00
	.type		$str$25,@object
	.size		$str$25,(__unnamed_1 - $str$25)
$str$25:
        /*008d*/ 	.byte	0x28, 0x28, 0x75, 0x69, 0x6e, 0x74, 0x33, 0x32, 0x5f, 0x74, 0x28, 0x74, 0x68, 0x72, 0x65, 0x61
        /*009d*/ 	.byte	0x64, 0x49, 0x64, 0x78, 0x2e, 0x78, 0x29, 0x20, 0x2f, 0x20, 0x33, 0x32, 0x29, 0x20, 0x25, 0x20
        /*00ad*/ 	.byte	0x34, 0x29, 0x20, 0x3d, 0x3d, 0x20, 0x28, 0x28, 0x28, 0x74, 0x6d, 0x65, 0x6d, 0x5f, 0x61, 0x64
        /*00bd*/ 	.byte	0x64, 0x72, 0x20, 0x3e, 0x3e, 0x20, 0x31, 0x36, 0x29, 0x20, 0x2f, 0x20, 0x33, 0x32, 0x29, 0x20
        /*00cd*/ 	.byte	0x25, 0x20, 0x34, 0x29, 0x00
	.type		__unnamed_1,@object
	.size		__unnamed_1,(__unnamed_2 - __unnamed_1)
__unnamed_1:
        /*00d2*/ 	.byte	0x61, 0x75, 0x74, 0x6f, 0x20, 0x63, 0x75, 0x74, 0x65, 0x3a, 0x3a, 0x61, 0x73, 0x5f, 0x70, 0x6f
        /* <DEDUP_REMOVED lines=23> */
        /*0252*/ 	.byte	0x3c, 0x32, 0x30, 0x34, 0x38, 0x3e, 0x3e, 0x3e, 0x3e, 0x5d, 0x00
	.type		__unnamed_2,@object
	.size		__unnamed_2,(.L_2 - __unnamed_2)
__unnamed_2:
        /* <DEDUP_REMOVED lines=45> */
        /*052d*/ 	.byte	0x3e, 0x3e, 0x3e, 0x5d, 0x00
.L_2:


//--------------------- .nv.shared._ZN7cutlass13device_kernelINS_4gemm6kernel13GemmUniversalIN4cute5tupleIJiiiiEEENS1_10collective13CollectiveMmaINS1_35MainloopSm100TmaUmmaWarpSpecializedILi6ELi2ELi4ENS5_IJNS4_1CILi1EEENSA_ILi8EEESB_EEEEENS5_IJNSA_ILi64EEESF_SF_EEEfNS5_IJlSB_lEEEfSH_NS4_8TiledMMAINS4_8MMA_AtomIJNS4_17SM100_MMA_TF32_SSINS_10tfloat32_tESL_fLi64ELi64ELNS4_4UMMA5MajorE0ELSN_0ELNSM_7ScaleInE0ELSO_0EEEEEENS4_6LayoutINS5_IJSB_SB_SB_EEENS5_IJNSA_ILi0EEEST_ST_EEEEENS5_IJNS4_10UnderscoreESW_SW_EEEEENS4_23SM90_TMA_LOAD_MULTICASTENS4_14ComposedLayoutINS4_7SwizzleILi3ELi4ELi3EEENS4_18smem_ptr_flag_bitsILi32EEENSR_INS5_IJSC_NSA_ILi32EEEEEENS5_IJS15_SB_EEEEEEEvNS4_8identityENS4_13SM90_TMA_LOADES19_vS1A_EENS_8epilogue10collective18CollectiveEpilogueINS1D_23Sm100TmaWarpSpecializedILi3ELi2ELi16ELb1ELb0EEEJSG_NS5_IJNSR_ISF_SB_EENSR_IS15_SB_EEEEEfSH_fSH_NS1D_6fusion15FusionCallbacksIS1H_NS1L_17LinearCombinationIffffLNS_15FloatRoundStyleE2EEESG_S1K_JEEENS4_5SM1004TMEM4LOAD26SM100_TMEM_LOAD_16dp128b8xES1B_S19_NS4_17SM75_U32x4_LDSM_NENS4_14SM90_TMA_STOREES19_NS4_17SM90_U32x4_STSM_NENS4_39AutoVectorizingCopyWithAssumedAlignmentILi128EEEEEEvvEEEEvNT_6ParamsE --------------------------
	.section	.nv.shared._ZN7cutlass13device_kernelINS_4gemm6kernel13GemmUniversalIN4cute5tupleIJiiiiEEENS1_10collective13CollectiveMmaINS1_35MainloopSm100TmaUmmaWarpSpecializedILi6ELi2ELi4ENS5_IJNS4_1CILi1EEENSA_ILi8EEESB_EEEEENS5_IJNSA_ILi64EEESF_SF_EEEfNS5_IJlSB_lEEEfSH_NS4_8TiledMMAINS4_8MMA_AtomIJNS4_17SM100_MMA_TF32_SSINS_10tfloat32_tESL_fLi64ELi64ELNS4_4UMMA5MajorE0ELSN_0ELNSM_7ScaleInE0ELSO_0EEEEEENS4_6LayoutINS5_IJSB_SB_SB_EEENS5_IJNSA_ILi0EEEST_ST_EEEEENS5_IJNS4_10UnderscoreESW_SW_EEEEENS4_23SM90_TMA_LOAD_MULTICASTENS4_14ComposedLayoutINS4_7SwizzleILi3ELi4ELi3EEENS4_18smem_ptr_flag_bitsILi32EEENSR_INS5_IJSC_NSA_ILi32EEEEEENS5_IJS15_SB_EEEEEEEvNS4_8identityENS4_13SM90_TMA_LOADES19_vS1A_EENS_8epilogue10collective18CollectiveEpilogueINS1D_23Sm100TmaWarpSpecializedILi3ELi2ELi16ELb1ELb0EEEJSG_NS5_IJNSR_ISF_SB_EENSR_IS15_SB_EEEEEfSH_fSH_NS1D_6fusion15FusionCallbacksIS1H_NS1L_17LinearCombinationIffffLNS_15FloatRoundStyleE2EEESG_S1K_JEEENS4_5SM1004TMEM4LOAD26SM100_TMEM_LOAD_16dp128b8xES1B_S19_NS4_17SM75_U32x4_LDSM_NENS4_14SM90_TMA_STOREES19_NS4_17SM90_U32x4_STSM_NENS4_39AutoVectorizingCopyWithAssumedAlignmentILi128EEEEEEvvEEEEvNT_6ParamsE,"aw",@nobits
	.sectionflags	@""
	.align	16
	.zero		1024


//--------------------- .nv.shared.reserved.0     --------------------------
	.section	.nv.shared.reserved.0,"aw",@nobits
	.weak		__nv_reservedSMEM_offset_0_alias
	.size		__nv_reservedSMEM_offset_0_alias, 0, 64
	.other		__nv_reservedSMEM_offset_0_alias,@"STO_CUDA_RESERVED_SHARED STV_DEFAULT"
__nv_reservedSMEM_offset_0_alias:
	.zero		0
.nv.shared.reserved.0:
	.zero		64
	.weak		__nv_reservedSMEM_tcgen05_partition
	.type		__nv_reservedSMEM_tcgen05_partition,@object
	.size		__nv_reservedSMEM_tcgen05_partition,(.L_0 - __nv_reservedSMEM_tcgen05_partition)
__nv_reservedSMEM_tcgen05_partition:
	.zero		32
.L_0:


//--------------------- .nv.global                --------------------------
	.section	.nv.global,"aw",@nobits
.nv.global:
	.type		_ZN40_INTERNAL_0669cfcc_4_k_cu_f17170e1_262954cute1_E,@object
	.size		_ZN40_INTERNAL_0669cfcc_4_k_cu_f17170e1_262954cute1_E,(_ZN40_INTERNAL_0669cfcc_4_k_cu_f17170e1_262954cuda3std3__45__cpo6cbeginE - _ZN40_INTERNAL_0669cfcc_4_k_cu_f17170e1_262954cute1_E)
_ZN40_INTERNAL_0669cfcc_4_k_cu_f17170e1_262954cute1_E:
	.zero		1
	.type		_ZN40_INTERNAL_0669cfcc_4_k_cu_f17170e1_262954cuda3std3__45__cpo6cbeginE,@object
	.size		_ZN40_INTERNAL_0669cfcc_4_k_cu_f17170e1_262954cuda3std3__45__cpo6cbeginE,(_ZN40_INTERNAL_0669cfcc_4_k_cu_f17170e1_262954cuda3std3__48in_placeE - _ZN40_INTERNAL_0669cfcc_4_k_cu_f17170e1_262954cuda3std3__45__cpo6cbeginE)
_ZN40_INTERNAL_0669cfcc_4_k_cu_f17170e1_262954cuda3std3__45__cpo6cbeginE:
	.zero		1
	.type		_ZN40_INTERNAL_0669cfcc_4_k_cu_f17170e1_262954cuda3std3__48in_placeE,@object
	.size		_ZN40_INTERNAL_0669cfcc_4_k_cu_f17170e1_262954cuda3std3__48in_placeE,(_ZN40_INTERNAL_0669cfcc_4_k_cu_f17170e1_262954cuda3std6ranges3__45__cpo9iter_moveE - _ZN40_INTERNAL_0669cfcc_4_k_cu_f17170e1_262954cuda3std3__48in_placeE)
_ZN40_INTERNAL_0669cfcc_4_k_cu_f17170e1_262954cuda3std3__48in_placeE:
	.zero		1
	.type		_ZN40_INTERNAL_0669cfcc_4_k_cu_f17170e1_262954cuda3std6ranges3__45__cpo9iter_moveE,@object
	.size		_ZN40_INTERNAL_0669cfcc_4_k_cu_f17170e1_262954cuda3std6ranges3__45__cpo9iter_moveE,(_ZN40_INTERNAL_0669cfcc_4_k_cu_f17170e1_262954cuda3std3__45__cpo5beginE - _ZN40_INTERNAL_0669cfcc_4_k_cu_f17170e1_262954cuda3std6ranges3__45__cpo9iter_moveE)
_ZN40_INTERNAL_0669cfcc_4_k_cu_f17170e1_262954cuda3std6ranges3__45__cpo9iter_moveE:
	.zero		1
	.type		_ZN40_INTERNAL_0669cfcc_4_k_cu_f17170e1_262954cuda3std3__45__cpo5beginE,@object
	.size		_ZN40_INTERNAL_0669cfcc_4_k_cu_f17170e1_262954cuda3std3__45__cpo5beginE,(_ZN40_INTERNAL_0669cfcc_4_k_cu_f17170e1_262954cuda3std3__442_GLOBAL__N__0669cfcc_4_k_cu_f17170e1_262956ignoreE - _ZN40_INTERNAL_0669cfcc_4_k_cu_f17170e1_262954cuda3std3__45__cpo5beginE)
_ZN40_INTERNAL_0669cfcc_4_k_cu_f17170e1_262954cuda3std3__45__cpo5beginE:
	.zero		1
	.type		_ZN40_INTERNAL_0669cfcc_4_k_cu_f17170e1_262954cuda3std3__442_GLOBAL__N__0669cfcc_4_k_cu_f17170e1_262956ignoreE,@object
	.size		_ZN40_INTERNAL_0669cfcc_4_k_cu_f17170e1_262954cuda3std3__442_GLOBAL__N__0669cfcc_4_k_cu_f17170e1_262956ignoreE,(_ZN40_INTERNAL_0669cfcc_4_k_cu_f17170e1_262954cute7productE - _ZN40_INTERNAL_0669cfcc_4_k_cu_f17170e1_262954cuda3std3__442_GLOBAL__N__0669cfcc_4_k_cu_f17170e1_262956ignoreE)
_ZN40_INTERNAL_0669cfcc_4_k_cu_f17170e1_262954cuda3std3__442_GLOBAL__N__0669cfcc_4_k_cu_f17170e1_262956ignoreE:
	.zero		1
	.type		_ZN40_INTERNAL_0669cfcc_4_k_cu_f17170e1_262954cute7productE,@object
	.size		_ZN40_INTERNAL_0669cfcc_4_k_cu_f17170e1_262954cute7productE,(_ZN40_INTERNAL_0669cfcc_4_k_cu_f17170e1_262954cuda3std3__45__cpo3endE - _ZN40_INTERNAL_0669cfcc_4_k_cu_f17170e1_262954cute7productE)
_ZN40_INTERNAL_0669cfcc_4_k_cu_f17170e1_262954cute7productE:
	.zero		1
	.type		_ZN40_INTERNAL_0669cfcc_4_k_cu_f17170e1_262954cuda3std3__45__cpo3endE,@object
	.size		_ZN40_INTERNAL_0669cfcc_4_k_cu_f17170e1_262954cuda3std3__45__cpo3endE,(_ZN40_INTERNAL_0669cfcc_4_k_cu_f17170e1_262954cuda3std3__419piecewise_constructE - _ZN40_INTERNAL_0669cfcc_4_k_cu_f17170e1_262954cuda3std3__45__cpo3endE)
_ZN40_INTERNAL_0669cfcc_4_k_cu_f17170e1_262954cuda3std3__45__cpo3endE:
	.zero		1
	.type		_ZN40_INTERNAL_0669cfcc_4_k_cu_f17170e1_262954cuda3std3__419piecewise_constructE,@object
	.size		_ZN40_INTERNAL_0669cfcc_4_k_cu_f17170e1_262954cuda3std3__419piecewise_constructE,(_ZN40_INTERNAL_0669cfcc_4_k_cu_f17170e1_262954cuda3std3__45__cpo4cendE - _ZN40_INTERNAL_0669cfcc_4_k_cu_f17170e1_262954cuda3std3__419piecewise_constructE)
_ZN40_INTERNAL_0669cfcc_4_k_cu_f17170e1_262954cuda3std3__419piecewise_constructE:
	.zero		1
	.type		_ZN40_INTERNAL_0669cfcc_4_k_cu_f17170e1_262954cuda3std3__45__cpo4cendE,@object
	.size		_ZN40_INTERNAL_0669cfcc_4_k_cu_f17170e1_262954cuda3std3__45__cpo4cendE,(_ZN40_INTERNAL_0669cfcc_4_k_cu_f17170e1_262954cuda3std6ranges3__45__cpo4swapE - _ZN40_INTERNAL_0669cfcc_4_k_cu_f17170e1_262954cuda3std3__45__cpo4cendE)
_ZN40_INTERNAL_0669cfcc_4_k_cu_f17170e1_262954cuda3std3__45__cpo4cendE:
	.zero		1
	.type		_ZN40_INTERNAL_0669cfcc_4_k_cu_f17170e1_262954cuda3std6ranges3__45__cpo4swapE,@object
	.size		_ZN40_INTERNAL_0669cfcc_4_k_cu_f17170e1_262954cuda3std6ranges3__45__cpo4swapE,(.L_10 - _ZN40_INTERNAL_0669cfcc_4_k_cu_f17170e1_262954cuda3std6ranges3__45__cpo4swapE)
_ZN40_INTERNAL_0669cfcc_4_k_cu_f17170e1_262954cuda3std6ranges3__45__cpo4swapE:
	.zero		1
.L_10:


//--------------------- .nv.constant0._ZN7cutlass13device_kernelINS_4gemm6kernel13GemmUniversalIN4cute5tupleIJiiiiEEENS1_10collective13CollectiveMmaINS1_35MainloopSm100TmaUmmaWarpSpecializedILi6ELi2ELi4ENS5_IJNS4_1CILi1EEENSA_ILi8EEESB_EEEEENS5_IJNSA_ILi64EEESF_SF_EEEfNS5_IJlSB_lEEEfSH_NS4_8TiledMMAINS4_8MMA_AtomIJNS4_17SM100_MMA_TF32_SSINS_10tfloat32_tESL_fLi64ELi64ELNS4_4UMMA5MajorE0ELSN_0ELNSM_7ScaleInE0ELSO_0EEEEEENS4_6LayoutINS5_IJSB_SB_SB_EEENS5_IJNSA_ILi0EEEST_ST_EEEEENS5_IJNS4_10UnderscoreESW_SW_EEEEENS4_23SM90_TMA_LOAD_MULTICASTENS4_14ComposedLayoutINS4_7SwizzleILi3ELi4ELi3EEENS4_18smem_ptr_flag_bitsILi32EEENSR_INS5_IJSC_NSA_ILi32EEEEEENS5_IJS15_SB_EEEEEEEvNS4_8identityENS4_13SM90_TMA_LOADES19_vS1A_EENS_8epilogue10collective18CollectiveEpilogueINS1D_23Sm100TmaWarpSpecializedILi3ELi2ELi16ELb1ELb0EEEJSG_NS5_IJNSR_ISF_SB_EENSR_IS15_SB_EEEEEfSH_fSH_NS1D_6fusion15FusionCallbacksIS1H_NS1L_17LinearCombinationIffffLNS_15FloatRoundStyleE2EEESG_S1K_JEEENS4_5SM1004TMEM4LOAD26SM100_TMEM_LOAD_16dp128b8xES1B_S19_NS4_17SM75_U32x4_LDSM_NENS4_14SM90_TMA_STOREES19_NS4_17SM90_U32x4_STSM_NENS4_39AutoVectorizingCopyWithAssumedAlignmentILi128EEEEEEvvEEEEvNT_6ParamsE --------------------------
	.section	.nv.constant0._ZN7cutlass13device_kernelINS_4gemm6kernel13GemmUniversalIN4cute5tupleIJiiiiEEENS1_10collective13CollectiveMmaINS1_35MainloopSm100TmaUmmaWarpSpecializedILi6ELi2ELi4ENS5_IJNS4_1CILi1EEENSA_ILi8EEESB_EEEEENS5_IJNSA_ILi64EEESF_SF_EEEfNS5_IJlSB_lEEEfSH_NS4_8TiledMMAINS4_8MMA_AtomIJNS4_17SM100_MMA_TF32_SSINS_10tfloat32_tESL_fLi64ELi64ELNS4_4UMMA5MajorE0ELSN_0ELNSM_7ScaleInE0ELSO_0EEEEEENS4_6LayoutINS5_IJSB_SB_SB_EEENS5_IJNSA_ILi0EEEST_ST_EEEEENS5_IJNS4_10UnderscoreESW_SW_EEEEENS4_23SM90_TMA_LOAD_MULTICASTENS4_14ComposedLayoutINS4_7SwizzleILi3ELi4ELi3EEENS4_18smem_ptr_flag_bitsILi32EEENSR_INS5_IJSC_NSA_ILi32EEEEEENS5_IJS15_SB_EEEEEEEvNS4_8identityENS4_13SM90_TMA_LOADES19_vS1A_EENS_8epilogue10collective18CollectiveEpilogueINS1D_23Sm100TmaWarpSpecializedILi3ELi2ELi16ELb1ELb0EEEJSG_NS5_IJNSR_ISF_SB_EENSR_IS15_SB_EEEEEfSH_fSH_NS1D_6fusion15FusionCallbacksIS1H_NS1L_17LinearCombinationIffffLNS_15FloatRoundStyleE2EEESG_S1K_JEEENS4_5SM1004TMEM4LOAD26SM100_TMEM_LOAD_16dp128b8xES1B_S19_NS4_17SM75_U32x4_LDSM_NENS4_14SM90_TMA_STOREES19_NS4_17SM90_U32x4_STSM_NENS4_39AutoVectorizingCopyWithAssumedAlignmentILi128EEEEEEvvEEEEvNT_6ParamsE,"a",@progbits
	.sectionflags	@""
	.align	4
.nv.constant0._ZN7cutlass13device_kernelINS_4gemm6kernel13GemmUniversalIN4cute5tupleIJiiiiEEENS1_10collective13CollectiveMmaINS1_35MainloopSm100TmaUmmaWarpSpecializedILi6ELi2ELi4ENS5_IJNS4_1CILi1EEENSA_ILi8EEESB_EEEEENS5_IJNSA_ILi64EEESF_SF_EEEfNS5_IJlSB_lEEEfSH_NS4_8TiledMMAINS4_8MMA_AtomIJNS4_17SM100_MMA_TF32_SSINS_10tfloat32_tESL_fLi64ELi64ELNS4_4UMMA5MajorE0ELSN_0ELNSM_7ScaleInE0ELSO_0EEEEEENS4_6LayoutINS5_IJSB_SB_SB_EEENS5_IJNSA_ILi0EEEST_ST_EEEEENS5_IJNS4_10UnderscoreESW_SW_EEEEENS4_23SM90_TMA_LOAD_MULTICASTENS4_14ComposedLayoutINS4_7SwizzleILi3ELi4ELi3EEENS4_18smem_ptr_flag_bitsILi32EEENSR_INS5_IJSC_NSA_ILi32EEEEEENS5_IJS15_SB_EEEEEEEvNS4_8identityENS4_13SM90_TMA_LOADES19_vS1A_EENS_8epilogue10collective18CollectiveEpilogueINS1D_23Sm100TmaWarpSpecializedILi3ELi2ELi16ELb1ELb0EEEJSG_NS5_IJNSR_ISF_SB_EENSR_IS15_SB_EEEEEfSH_fSH_NS1D_6fusion15FusionCallbacksIS1H_NS1L_17LinearCombinationIffffLNS_15FloatRoundStyleE2EEESG_S1K_JEEENS4_5SM1004TMEM4LOAD26SM100_TMEM_LOAD_16dp128b8xES1B_S19_NS4_17SM75_U32x4_LDSM_NENS4_14SM90_TMA_STOREES19_NS4_17SM90_U32x4_STSM_NENS4_39AutoVectorizingCopyWithAssumedAlignmentILi128EEEEEEvvEEEEvNT_6ParamsE:
	.zero		2944


//--------------------- SYMBOLS --------------------------

	.type		.nv.reservedSmem.offset0,@object
	.size		.nv.reservedSmem.offset0,0x4
	.type		.nv.reservedSmem.cap,@object
	.size		.nv.reservedSmem.cap,0x4
	.type		__assertfail,@function
